	.target	sm_90a

	.elftype	@"ET_EXEC"


//--------------------- .note.nv.tkinfo           --------------------------
	.section	.note.nv.tkinfo,"",@"SHT_NOTE"
	.sectionflags	@"SHF_NOTE_NV_TKINFO"
	.tkinfo
        /*0018*/ 	.word	0x00000002
        /*0030*/ 	.string	""
        /*0030*/ 	.string	"ptxas"
        /*0030*/ 	.string	"Cuda compilation tools, release 13.0, V13.0.88"
        /*0030*/ 	.string	"Build cuda_13.0.r13.0/compiler.36424714_0"
        /*0030*/ 	.string	"-arch sm_90a -m 64 "



//--------------------- .note.nv.cuinfo           --------------------------
	.section	.note.nv.cuinfo,"",@"SHT_NOTE"
	.sectionflags	@"SHF_NOTE_NV_CUINFO"
        /*0018*/ 	.short	0x0002
        /*001a*/ 	.short	0x005a
        /*001c*/ 	.short	0x0082
	.zero		2


//--------------------- .nv.info                  --------------------------
	.section	.nv.info,"",@"SHT_CUDA_INFO"
	.align	4


	//----- nvinfo : EIATTR_REGCOUNT
	.align		4
        /*0000*/ 	.byte	0x04, 0x2f
        /*0002*/ 	.short	(.L_15 - .L_14)
	.align		4
.L_14:
        /*0004*/ 	.word	index@(_ZN7cutlass13device_kernelINS_4gemm6kernel13GemmUniversalIN4cute5tupleIJiiiiEEENS1_10collective13CollectiveMmaINS1_34MainloopSm90TmaGmmaWarpSpecializedILi2ENS5_IJNS4_1CILi1EEESB_SB_EEENS1_35KernelTmaWarpSpecializedCooperativeEEENS5_IJNSA_ILi192EEENSA_ILi256EEESG_EEEaNS5_IJlSB_lEEEaSI_NS4_8TiledMMAINS4_8MMA_AtomIJNS4_4SM904GMMA27MMA_64x256x32_S32S8S8_SS_TNEEEENS4_6LayoutINS5_IJNSA_ILi2EEESB_SB_EEENS5_IJSB_NSA_ILi0EEESS_EEEEENS5_IJNS4_10UnderscoreESV_SV_EEEEENS4_13SM90_TMA_LOADENS4_14ComposedLayoutINS4_7SwizzleILi3ELi4ELi3EEENS4_18smem_ptr_flag_bitsILi8EEENSP_INS5_IJNSA_ILi8EEENSA_ILi128EEEEEENS5_IJS15_SB_EEEEEEEvNS4_8identityESY_S19_vS1A_EENS_8epilogue10collective6detail29Sm90TmaWarpSpecializedAdapterINS1D_15DefaultEpilogueIaSI_SI_NS1C_6thread17LinearCombinationIaLi1EiiLNS1H_9ScaleType4KindE0ELNS_15FloatRoundStyleE2EaEENS1_15EpilogueDefaultEEEEEvvEEEEvNT_6ParamsE)
        /*0008*/ 	.word	0x000000a8


	//----- nvinfo : EIATTR_FRAME_SIZE
	.align		4
.L_15:
        /*000c*/ 	.byte	0x04, 0x11
        /*000e*/ 	.short	(.L_17 - .L_16)
	.align		4
.L_16:
        /*0010*/ 	.word	index@(_ZN7cutlass13device_kernelINS_4gemm6kernel13GemmUniversalIN4cute5tupleIJiiiiEEENS1_10collective13CollectiveMmaINS1_34MainloopSm90TmaGmmaWarpSpecializedILi2ENS5_IJNS4_1CILi1EEESB_SB_EEENS1_35KernelTmaWarpSpecializedCooperativeEEENS5_IJNSA_ILi192EEENSA_ILi256EEESG_EEEaNS5_IJlSB_lEEEaSI_NS4_8TiledMMAINS4_8MMA_AtomIJNS4_4SM904GMMA27MMA_64x256x32_S32S8S8_SS_TNEEEENS4_6LayoutINS5_IJNSA_ILi2EEESB_SB_EEENS5_IJSB_NSA_ILi0EEESS_EEEEENS5_IJNS4_10UnderscoreESV_SV_EEEEENS4_13SM90_TMA_LOADENS4_14ComposedLayoutINS4_7SwizzleILi3ELi4ELi3EEENS4_18smem_ptr_flag_bitsILi8EEENSP_INS5_IJNSA_ILi8EEENSA_ILi128EEEEEENS5_IJS15_SB_EEEEEEEvNS4_8identityESY_S19_vS1A_EENS_8epilogue10collective6detail29Sm90TmaWarpSpecializedAdapterINS1D_15DefaultEpilogueIaSI_SI_NS1C_6thread17LinearCombinationIaLi1EiiLNS1H_9ScaleType4KindE0ELNS_15FloatRoundStyleE2EaEENS1_15EpilogueDefaultEEEEEvvEEEEvNT_6ParamsE)
        /*0014*/ 	.word	0x00000d90


	//----- nvinfo : EIATTR_MIN_STACK_SIZE
	.align		4
.L_17:
        /*0018*/ 	.byte	0x04, 0x12
        /*001a*/ 	.short	(.L_19 - .L_18)
	.align		4
.L_18:
        /*001c*/ 	.word	index@(_ZN7cutlass13device_kernelINS_4gemm6kernel13GemmUniversalIN4cute5tupleIJiiiiEEENS1_10collective13CollectiveMmaINS1_34MainloopSm90TmaGmmaWarpSpecializedILi2ENS5_IJNS4_1CILi1EEESB_SB_EEENS1_35KernelTmaWarpSpecializedCooperativeEEENS5_IJNSA_ILi192EEENSA_ILi256EEESG_EEEaNS5_IJlSB_lEEEaSI_NS4_8TiledMMAINS4_8MMA_AtomIJNS4_4SM904GMMA27MMA_64x256x32_S32S8S8_SS_TNEEEENS4_6LayoutINS5_IJNSA_ILi2EEESB_SB_EEENS5_IJSB_NSA_ILi0EEESS_EEEEENS5_IJNS4_10UnderscoreESV_SV_EEEEENS4_13SM90_TMA_LOADENS4_14ComposedLayoutINS4_7SwizzleILi3ELi4ELi3EEENS4_18smem_ptr_flag_bitsILi8EEENSP_INS5_IJNSA_ILi8EEENSA_ILi128EEEEEENS5_IJS15_SB_EEEEEEEvNS4_8identityESY_S19_vS1A_EENS_8epilogue10collective6detail29Sm90TmaWarpSpecializedAdapterINS1D_15DefaultEpilogueIaSI_SI_NS1C_6thread17LinearCombinationIaLi1EiiLNS1H_9ScaleType4KindE0ELNS_15FloatRoundStyleE2EaEENS1_15EpilogueDefaultEEEEEvvEEEEvNT_6ParamsE)
        /*0020*/ 	.word	0x00000d90
.L_19:


//--------------------- .nv.compat                --------------------------
	.section	.nv.compat,"",@"SHT_CUDA_COMPAT_INFO"
	.align	4
        /*0000*/ 	.byte	0x02, 0x09, 0x01, 0x00, 0x02, 0x02, 0x04, 0x00, 0x02, 0x05, 0x05, 0x00, 0x03, 0x07, 0x01, 0x01
        /*0010*/ 	.byte	0x02, 0x03, 0x01, 0x00, 0x02, 0x06, 0x01, 0x00, 0x04, 0x0b, 0x08, 0x00, 0x00, 0x00, 0x00, 0x00
        /*0020*/ 	.byte	0x00, 0x00, 0x00, 0x00


//--------------------- .nv.info._ZN7cutlass13device_kernelINS_4gemm6kernel13GemmUniversalIN4cute5tupleIJiiiiEEENS1_10collective13CollectiveMmaINS1_34MainloopSm90TmaGmmaWarpSpecializedILi2ENS5_IJNS4_1CILi1EEESB_SB_EEENS1_35KernelTmaWarpSpecializedCooperativeEEENS5_IJNSA_ILi192EEENSA_ILi256EEESG_EEEaNS5_IJlSB_lEEEaSI_NS4_8TiledMMAINS4_8MMA_AtomIJNS4_4SM904GMMA27MMA_64x256x32_S32S8S8_SS_TNEEEENS4_6LayoutINS5_IJNSA_ILi2EEESB_SB_EEENS5_IJSB_NSA_ILi0EEESS_EEEEENS5_IJNS4_10UnderscoreESV_SV_EEEEENS4_13SM90_TMA_LOADENS4_14ComposedLayoutINS4_7SwizzleILi3ELi4ELi3EEENS4_18smem_ptr_flag_bitsILi8EEENSP_INS5_IJNSA_ILi8EEENSA_ILi128EEEEEENS5_IJS15_SB_EEEEEEEvNS4_8identityESY_S19_vS1A_EENS_8epilogue10collective6detail29Sm90TmaWarpSpecializedAdapterINS1D_15DefaultEpilogueIaSI_SI_NS1C_6thread17LinearCombinationIaLi1EiiLNS1H_9ScaleType4KindE0ELNS_15FloatRoundStyleE2EaEENS1_15EpilogueDefaultEEEEEvvEEEEvNT_6ParamsE --------------------------
	.section	.nv.info._ZN7cutlass13device_kernelINS_4gemm6kernel13GemmUniversalIN4cute5tupleIJiiiiEEENS1_10collective13CollectiveMmaINS1_34MainloopSm90TmaGmmaWarpSpecializedILi2ENS5_IJNS4_1CILi1EEESB_SB_EEENS1_35KernelTmaWarpSpecializedCooperativeEEENS5_IJNSA_ILi192EEENSA_ILi256EEESG_EEEaNS5_IJlSB_lEEEaSI_NS4_8TiledMMAINS4_8MMA_AtomIJNS4_4SM904GMMA27MMA_64x256x32_S32S8S8_SS_TNEEEENS4_6LayoutINS5_IJNSA_ILi2EEESB_SB_EEENS5_IJSB_NSA_ILi0EEESS_EEEEENS5_IJNS4_10UnderscoreESV_SV_EEEEENS4_13SM90_TMA_LOADENS4_14ComposedLayoutINS4_7SwizzleILi3ELi4ELi3EEENS4_18smem_ptr_flag_bitsILi8EEENSP_INS5_IJNSA_ILi8EEENSA_ILi128EEEEEENS5_IJS15_SB_EEEEEEEvNS4_8identityESY_S19_vS1A_EENS_8epilogue10collective6detail29Sm90TmaWarpSpecializedAdapterINS1D_15DefaultEpilogueIaSI_SI_NS1C_6thread17LinearCombinationIaLi1EiiLNS1H_9ScaleType4KindE0ELNS_15FloatRoundStyleE2EaEENS1_15EpilogueDefaultEEEEEvvEEEEvNT_6ParamsE,"",@"SHT_CUDA_INFO"
	.sectionflags	@""
	.align	4


	//----- nvinfo : EIATTR_CUDA_API_VERSION
	.align		4
        /*0000*/ 	.byte	0x04, 0x37
        /*0002*/ 	.short	(.L_21 - .L_20)
.L_20:
        /*0004*/ 	.word	0x00000082


	//----- nvinfo : EIATTR_KPARAM_INFO
	.align		4
.L_21:
        /*0008*/ 	.byte	0x04, 0x17
        /*000a*/ 	.short	(.L_23 - .L_22)
.L_22:
        /*000c*/ 	.word	0x00000000
        /*0010*/ 	.short	0x0000
        /*0012*/ 	.short	0x0070
        /*0014*/ 	.byte	0x00, 0xf0, 0x01, 0x10


	//----- nvinfo : EIATTR_SPARSE_MMA_MASK
	.align		4
.L_23:
        /*0018*/ 	.byte	0x03, 0x50
        /*001a*/ 	.short	0x0000


	//----- nvinfo : EIATTR_MAXREG_COUNT
	.align		4
        /*001c*/ 	.byte	0x03, 0x1b
        /*001e*/ 	.short	0x00a8


	//----- nvinfo : EIATTR_NUM_BARRIERS
	.align		4
        /*0020*/ 	.byte	0x02, 0x4c
        /*0022*/ 	.byte	0x01
	.zero		1


	//----- nvinfo : EIATTR_EXTERNS
	.align		4
        /*0024*/ 	.byte	0x04, 0x0f
        /*0026*/ 	.short	(.L_25 - .L_24)


	//   ....[0]....
	.align		4
.L_24:
        /*0028*/ 	.word	index@(__assertfail)


	//----- nvinfo : EIATTR_ANNOTATIONS
	.align		4
.L_25:
        /*002c*/ 	.byte	0x04, 0x55
        /*002e*/ 	.short	(.L_27 - .L_26)


	//   ....[0]....
.L_26:
        /*0030*/ 	.word	0x00000001
        /*0034*/ 	.byte	0x50, 0x05, 0x00, 0x00, 0x01, 0x00, 0x00, 0x00, 0x70, 0x05, 0x00, 0x00, 0x01, 0x00, 0x00, 0x00
        /* <DEDUP_REMOVED lines=1475> */
        /*5c74*/ 	.byte	0x20, 0xff, 0x01, 0x00, 0x01, 0x00, 0x00, 0x00, 0x40, 0x05, 0x02, 0x00


	//----- nvinfo : EIATTR_MERCURY_ISA_VERSION
	.align		4
.L_27:
        /*5c80*/ 	.byte	0x03, 0x5f
        /*5c82*/ 	.short	0x0101


	//----- nvinfo : EIATTR_INT_WARP_WIDE_INSTR_OFFSETS
	.align		4
        /*5c84*/ 	.byte	0x04, 0x31
        /*5c86*/ 	.short	(.L_29 - .L_28)


	//   ....[0]....
.L_28:
        /*5c88*/ 	.word	0x000003b0


	//   ....[1]....
        /*5c8c*/ 	.word	0x000003c0


	//   ....[2]....
        /*5c90*/ 	.word	0x00000490


	//----- nvinfo : EIATTR_COOP_GROUP_MASK_REGIDS
	.align		4
.L_29:
        /*5c94*/ 	.byte	0x04, 0x29
        /*5c96*/ 	.short	(.L_31 - .L_30)


	//   ....[0]....
.L_30:
        /*5c98*/ 	.word	0xffffffff


	//   ....[1]....
        /*5c9c*/ 	.word	0xffffffff


	//   ....[2]....
        /*5ca0*/ 	.word	0xffffffff


	//   ....[3]....
        /*5ca4*/ 	.word	0xffffffff


	//   ....[4]....
        /*5ca8*/ 	.word	0xffffffff


	//----- nvinfo : EIATTR_COOP_GROUP_INSTR_OFFSETS
	.align		4
.L_31:
        /*5cac*/ 	.byte	0x04, 0x28
        /*5cae*/ 	.short	(.L_33 - .L_32)


	//   ....[0]....
.L_32:
        /*5cb0*/ 	.word	0x00000070


	//   ....[1]....
        /*5cb4*/ 	.word	0x00000080


	//   ....[2]....
        /*5cb8*/ 	.word	0x00000140


	//   ....[3]....
        /*5cbc*/ 	.word	0x00000290


	//   ....[4]....
        /*5cc0*/ 	.word	0x00000fb0


	//----- nvinfo : EIATTR_REG_RECONFIG
	.align		4
.L_33:
        /*5cc4*/ 	.byte	0x01, 0x54
	.zero		2


	//----- nvinfo : EIATTR_SYSCALL_OFFSETS
	.align		4
        /*5cc8*/ 	.byte	0x04, 0x46
        /*5cca*/ 	.short	(.L_35 - .L_34)


	//   ....[0]....
.L_34:
        /*5ccc*/ 	.word	0x00001170


	//----- nvinfo : EIATTR_MBARRIER_INSTR_OFFSETS
	.align		4
.L_35:
        /*5cd0*/ 	.byte	0x04, 0x39
        /*5cd2*/ 	.short	(.L_37 - .L_36)


	//   ....[0]....
.L_36:
        /*5cd4*/ 	.word	0x00000240
        /*5cd8*/ 	.word	0x000000ff
        /*5cdc*/ 	.word	0x00000000
        /*5ce0*/ 	.short	0x0100
        /*5ce2*/ 	.byte	0x08
	.zero		1


	//   ....[1]....
        /*5ce4*/ 	.word	0x00000250
        /*5ce8*/ 	.word	0x000000ff
        /*5cec*/ 	.word	0x00000010
        /*5cf0*/ 	.short	0x0100
        /*5cf2*/ 	.byte	0x08
	.zero		1


	//   ....[2]....
        /*5cf4*/ 	.word	0x00000260
        /*5cf8*/ 	.word	0x000000ff
        /*5cfc*/ 	.word	0x00000008
        /*5d00*/ 	.short	0x0100
        /*5d02*/ 	.byte	0x08
	.zero		1


	//   ....[3]....
        /*5d04*/ 	.word	0x00000270
        /*5d08*/ 	.word	0x000000ff
        /*5d0c*/ 	.word	0x00000018
        /*5d10*/ 	.short	0x0100
        /*5d12*/ 	.byte	0x08
	.zero		1


	//   ....[4]....
        /*5d14*/ 	.word	0x00000500
        /*5d18*/ 	.word	0x000000ff
        /*5d1c*/ 	.word	0x00000030
        /*5d20*/ 	.short	0x0100
        /*5d22*/ 	.byte	0x06
	.zero		1


	//   ....[5]....
        /*5d24*/ 	.word	0x00000590
        /*5d28*/ 	.word	0x000000ff
        /*5d2c*/ 	.word	0x00000038
        /*5d30*/ 	.short	0x0100
        /*5d32*/ 	.byte	0x06
	.zero		1


	//   ....[6]....
        /*5d34*/ 	.word	0x00001250
        /*5d38*/ 	.word	0x00000003
        /*5d3c*/ 	.word	0x00000000
        /*5d40*/ 	.short	0x010a
        /*5d42*/ 	.byte	0x3f
	.zero		1


	//   ....[7]....
        /*5d44*/ 	.word	0x00001290
        /*5d48*/ 	.word	0x00000003
        /*5d4c*/ 	.word	0x00000000
        /*5d50*/ 	.short	0x010a
        /*5d52*/ 	.byte	0x3f
	.zero		1


	//   ....[8]....
        /*5d54*/ 	.word	0x00008bd0
        /*5d58*/ 	.word	0x00000005
        /*5d5c*/ 	.word	0x00000000
        /*5d60*/ 	.short	0x010a
        /*5d62*/ 	.byte	0x3f
	.zero		1


	//   ....[9]....
        /*5d64*/ 	.word	0x00008c10
        /*5d68*/ 	.word	0x00000005
        /*5d6c*/ 	.word	0x00000000
        /*5d70*/ 	.short	0x010a
        /*5d72*/ 	.byte	0x3f
	.zero		1


	//   ....[10]....
        /*5d74*/ 	.word	0x00011010
        /*5d78*/ 	.word	0x00000005
        /*5d7c*/ 	.word	0x00000000
        /*5d80*/ 	.short	0x0101
        /*5d82*/ 	.byte	0x3f
	.zero		1


	//   ....[11]....
        /*5d84*/ 	.word	0x000111e0
        /*5d88*/ 	.word	0x00000000
        /*5d8c*/ 	.word	0x00000000
        /*5d90*/ 	.short	0x0101
        /*5d92*/ 	.byte	0x3f
	.zero		1


	//   ....[12]....
        /*5d94*/ 	.word	0x0001fa00
        /*5d98*/ 	.word	0x0000000c
        /*5d9c*/ 	.word	0x00000010
        /*5da0*/ 	.short	0x010a
        /*5da2*/ 	.byte	0x3f
	.zero		1


	//   ....[13]....
        /*5da4*/ 	.word	0x0001fe70
        /*5da8*/ 	.word	0x00000003
        /*5dac*/ 	.word	0x00000038
        /*5db0*/ 	.short	0x0101
        /*5db2*/ 	.byte	0x3f
	.zero		1


	//   ....[14]....
        /*5db4*/ 	.word	0x00020600
        /*5db8*/ 	.word	0x00000007
        /*5dbc*/ 	.word	0x00000000
        /*5dc0*/ 	.short	0x010a
        /*5dc2*/ 	.byte	0x3f
	.zero		1


	//   ....[15]....
        /*5dc4*/ 	.word	0x00020680
        /*5dc8*/ 	.word	0x00000003
        /*5dcc*/ 	.word	0x00000000
        /*5dd0*/ 	.short	0x010a
        /*5dd2*/ 	.byte	0x3f
	.zero		1


	//   ....[16]....
        /*5dd4*/ 	.word	0x000206e0
        /*5dd8*/ 	.word	0x00000003
        /*5ddc*/ 	.word	0x00000000
        /*5de0*/ 	.short	0x010a
        /*5de2*/ 	.byte	0x3f
	.zero		1


	//   ....[17]....
        /*5de4*/ 	.word	0x00020730
        /*5de8*/ 	.word	0x00000005
        /*5dec*/ 	.word	0x00000000
        /*5df0*/ 	.short	0x010a
        /*5df2*/ 	.byte	0x3f
	.zero		1


	//   ....[18]....
        /*5df4*/ 	.word	0x00020800
        /*5df8*/ 	.word	0x0000000c
        /*5dfc*/ 	.word	0x00000010
        /*5e00*/ 	.short	0x010a
        /*5e02*/ 	.byte	0x3f
	.zero		1


	//   ....[19]....
        /*5e04*/ 	.word	0x000208d0
        /*5e08*/ 	.word	0x00000007
        /*5e0c*/ 	.word	0x00000000
        /*5e10*/ 	.short	0x010a
        /*5e12*/ 	.byte	0x3f
	.zero		1


	//----- nvinfo : EIATTR_NUM_MBARRIERS
	.align		4
.L_37:
        /*5e14*/ 	.byte	0x03, 0x38
        /*5e16*/ 	.short	0x0006


	//----- nvinfo : EIATTR_EXIT_INSTR_OFFSETS
	.align		4
        /*5e18*/ 	.byte	0x04, 0x1c
        /*5e1a*/ 	.short	(.L_39 - .L_38)


	//   ....[0]....
.L_38:
        /*5e1c*/ 	.word	0x000005e0


	//   ....[1]....
        /*5e20*/ 	.word	0x00000ed0


	//   ....[2]....
        /*5e24*/ 	.word	0x0001f000


	//   ....[3]....
        /*5e28*/ 	.word	0x0001f680


	//   ....[4]....
        /*5e2c*/ 	.word	0x000206d0


	//----- nvinfo : EIATTR_MAX_THREADS
	.align		4
.L_39:
        /*5e30*/ 	.byte	0x04, 0x05
        /*5e32*/ 	.short	(.L_41 - .L_40)
.L_40:
        /*5e34*/ 	.word	0x00000180
        /*5e38*/ 	.word	0x00000001
        /*5e3c*/ 	.word	0x00000001


	//----- nvinfo : EIATTR_CRS_STACK_SIZE
	.align		4
.L_41:
        /*5e40*/ 	.byte	0x04, 0x1e
        /*5e42*/ 	.short	(.L_43 - .L_42)
.L_42:
        /*5e44*/ 	.word	0x00000000


	//----- nvinfo : EIATTR_CBANK_PARAM_SIZE
	.align		4
.L_43:
        /*5e48*/ 	.byte	0x03, 0x19
        /*5e4a*/ 	.short	0x0470


	//----- nvinfo : EIATTR_PARAM_CBANK
	.align		4
        /*5e4c*/ 	.byte	0x04, 0x0a
        /*5e4e*/ 	.short	(.L_45 - .L_44)
	.align		4
.L_44:
        /*5e50*/ 	.word	index@(.nv.constant0._ZN7cutlass13device_kernelINS_4gemm6kernel13GemmUniversalIN4cute5tupleIJiiiiEEENS1_10collective13CollectiveMmaINS1_34MainloopSm90TmaGmmaWarpSpecializedILi2ENS5_IJNS4_1CILi1EEESB_SB_EEENS1_35KernelTmaWarpSpecializedCooperativeEEENS5_IJNSA_ILi192EEENSA_ILi256EEESG_EEEaNS5_IJlSB_lEEEaSI_NS4_8TiledMMAINS4_8MMA_AtomIJNS4_4SM904GMMA27MMA_64x256x32_S32S8S8_SS_TNEEEENS4_6LayoutINS5_IJNSA_ILi2EEESB_SB_EEENS5_IJSB_NSA_ILi0EEESS_EEEEENS5_IJNS4_10UnderscoreESV_SV_EEEEENS4_13SM90_TMA_LOADENS4_14ComposedLayoutINS4_7SwizzleILi3ELi4ELi3EEENS4_18smem_ptr_flag_bitsILi8EEENSP_INS5_IJNSA_ILi8EEENSA_ILi128EEEEEENS5_IJS15_SB_EEEEEEEvNS4_8identityESY_S19_vS1A_EENS_8epilogue10collective6detail29Sm90TmaWarpSpecializedAdapterINS1D_15DefaultEpilogueIaSI_SI_NS1C_6thread17LinearCombinationIaLi1EiiLNS1H_9ScaleType4KindE0ELNS_15FloatRoundStyleE2EaEENS1_15EpilogueDefaultEEEEEvvEEEEvNT_6ParamsE)
        /*5e54*/ 	.short	0x0210
        /*5e56*/ 	.short	0x0470


	//----- nvinfo : EIATTR_SW_WAR
	.align		4
.L_45:
        /*5e58*/ 	.byte	0x04, 0x36
        /*5e5a*/ 	.short	(.L_47 - .L_46)
.L_46:
        /*5e5c*/ 	.word	0x00000008
.L_47:


//--------------------- .nv.callgraph             --------------------------
	.section	.nv.callgraph,"",@"SHT_CUDA_CALLGRAPH"
	.align	4
	.sectionentsize	8
	.align		4
        /*0000*/ 	.word	0x00000000
	.align		4
        /*0004*/ 	.word	0xffffffff
	.align		4
        /*0008*/ 	.word	index@(_ZN7cutlass13device_kernelINS_4gemm6kernel13GemmUniversalIN4cute5tupleIJiiiiEEENS1_10collective13CollectiveMmaINS1_34MainloopSm90TmaGmmaWarpSpecializedILi2ENS5_IJNS4_1CILi1EEESB_SB_EEENS1_35KernelTmaWarpSpecializedCooperativeEEENS5_IJNSA_ILi192EEENSA_ILi256EEESG_EEEaNS5_IJlSB_lEEEaSI_NS4_8TiledMMAINS4_8MMA_AtomIJNS4_4SM904GMMA27MMA_64x256x32_S32S8S8_SS_TNEEEENS4_6LayoutINS5_IJNSA_ILi2EEESB_SB_EEENS5_IJSB_NSA_ILi0EEESS_EEEEENS5_IJNS4_10UnderscoreESV_SV_EEEEENS4_13SM90_TMA_LOADENS4_14ComposedLayoutINS4_7SwizzleILi3ELi4ELi3EEENS4_18smem_ptr_flag_bitsILi8EEENSP_INS5_IJNSA_ILi8EEENSA_ILi128EEEEEENS5_IJS15_SB_EEEEEEEvNS4_8identityESY_S19_vS1A_EENS_8epilogue10collective6detail29Sm90TmaWarpSpecializedAdapterINS1D_15DefaultEpilogueIaSI_SI_NS1C_6thread17LinearCombinationIaLi1EiiLNS1H_9ScaleType4KindE0ELNS_15FloatRoundStyleE2EaEENS1_15EpilogueDefaultEEEEEvvEEEEvNT_6ParamsE)
	.align		4
        /*000c*/ 	.word	index@(__assertfail)
	.align		4
        /*0010*/ 	.word	0x00000000
	.align		4
        /*0014*/ 	.word	0xfffffffe
	.align		4
        /*0018*/ 	.word	0x00000000
	.align		4
        /*001c*/ 	.word	0xfffffffd
	.align		4
        /*0020*/ 	.word	0x00000000
	.align		4
        /*0024*/ 	.word	0xfffffffc


//--------------------- .nv.constant4             --------------------------
	.section	.nv.constant4,"a",@progbits
	.align	8
	.align		8
.nv.constant4:
        /*0000*/ 	.dword	__assertfail
	.align		8
        /*0008*/ 	.dword	__unnamed_1
	.align		8
        /*0010*/ 	.dword	_ZN40_INTERNAL_91a4e51f_4_k_cu_2ec216c6_119274cuda3std3__45__cpo5beginE
	.align		8
        /*0018*/ 	.dword	_ZN40_INTERNAL_91a4e51f_4_k_cu_2ec216c6_119274cuda3std3__45__cpo3endE
	.align		8
        /*0020*/ 	.dword	_ZN40_INTERNAL_91a4e51f_4_k_cu_2ec216c6_119274cuda3std3__45__cpo6cbeginE
	.align		8
        /*0028*/ 	.dword	_ZN40_INTERNAL_91a4e51f_4_k_cu_2ec216c6_119274cuda3std3__45__cpo4cendE
	.align		8
        /*0030*/ 	.dword	_ZN40_INTERNAL_91a4e51f_4_k_cu_2ec216c6_119274cuda3std3__442_GLOBAL__N__91a4e51f_4_k_cu_2ec216c6_119276ignoreE
	.align		8
        /*0038*/ 	.dword	_ZN40_INTERNAL_91a4e51f_4_k_cu_2ec216c6_119274cuda3std3__419piecewise_constructE
	.align		8
        /*0040*/ 	.dword	_ZN40_INTERNAL_91a4e51f_4_k_cu_2ec216c6_119274cuda3std3__48in_placeE
	.align		8
        /*0048*/ 	.dword	_ZN40_INTERNAL_91a4e51f_4_k_cu_2ec216c6_119274cuda3std6ranges3__45__cpo4swapE
	.align		8
        /*0050*/ 	.dword	_ZN40_INTERNAL_91a4e51f_4_k_cu_2ec216c6_119274cuda3std6ranges3__45__cpo9iter_moveE
	.align		8
        /*0058*/ 	.dword	_ZN40_INTERNAL_91a4e51f_4_k_cu_2ec216c6_119274cute7productE
	.align		8
        /*0060*/ 	.dword	_ZN40_INTERNAL_91a4e51f_4_k_cu_2ec216c6_119274cute1_E
	.align		8
        /*0068*/ 	.dword	$str$22
	.align		8
        /*0070*/ 	.dword	$str$23


//--------------------- .text._ZN7cutlass13device_kernelINS_4gemm6kernel13GemmUniversalIN4cute5tupleIJiiiiEEENS1_10collective13CollectiveMmaINS1_34MainloopSm90TmaGmmaWarpSpecializedILi2ENS5_IJNS4_1CILi1EEESB_SB_EEENS1_35KernelTmaWarpSpecializedCooperativeEEENS5_IJNSA_ILi192EEENSA_ILi256EEESG_EEEaNS5_IJlSB_lEEEaSI_NS4_8TiledMMAINS4_8MMA_AtomIJNS4_4SM904GMMA27MMA_64x256x32_S32S8S8_SS_TNEEEENS4_6LayoutINS5_IJNSA_ILi2EEESB_SB_EEENS5_IJSB_NSA_ILi0EEESS_EEEEENS5_IJNS4_10UnderscoreESV_SV_EEEEENS4_13SM90_TMA_LOADENS4_14ComposedLayoutINS4_7SwizzleILi3ELi4ELi3EEENS4_18smem_ptr_flag_bitsILi8EEENSP_INS5_IJNSA_ILi8EEENSA_ILi128EEEEEENS5_IJS15_SB_EEEEEEEvNS4_8identityESY_S19_vS1A_EENS_8epilogue10collective6detail29Sm90TmaWarpSpecializedAdapterINS1D_15DefaultEpilogueIaSI_SI_NS1C_6thread17LinearCombinationIaLi1EiiLNS1H_9ScaleType4KindE0ELNS_15FloatRoundStyleE2EaEENS1_15EpilogueDefaultEEEEEvvEEEEvNT_6ParamsE --------------------------
	.section	.text._ZN7cutlass13device_kernelINS_4gemm6kernel13GemmUniversalIN4cute5tupleIJiiiiEEENS1_10collective13CollectiveMmaINS1_34MainloopSm90TmaGmmaWarpSpecializedILi2ENS5_IJNS4_1CILi1EEESB_SB_EEENS1_35KernelTmaWarpSpecializedCooperativeEEENS5_IJNSA_ILi192EEENSA_ILi256EEESG_EEEaNS5_IJlSB_lEEEaSI_NS4_8TiledMMAINS4_8MMA_AtomIJNS4_4SM904GMMA27MMA_64x256x32_S32S8S8_SS_TNEEEENS4_6LayoutINS5_IJNSA_ILi2EEESB_SB_EEENS5_IJSB_NSA_ILi0EEESS_EEEEENS5_IJNS4_10UnderscoreESV_SV_EEEEENS4_13SM90_TMA_LOADENS4_14ComposedLayoutINS4_7SwizzleILi3ELi4ELi3EEENS4_18smem_ptr_flag_bitsILi8EEENSP_INS5_IJNSA_ILi8EEENSA_ILi128EEEEEENS5_IJS15_SB_EEEEEEEvNS4_8identityESY_S19_vS1A_EENS_8epilogue10collective6detail29Sm90TmaWarpSpecializedAdapterINS1D_15DefaultEpilogueIaSI_SI_NS1C_6thread17LinearCombinationIaLi1EiiLNS1H_9ScaleType4KindE0ELNS_15FloatRoundStyleE2EaEENS1_15EpilogueDefaultEEEEEvvEEEEvNT_6ParamsE,"ax",@progbits
	.align	128
.text._ZN7cutlass13device_kernelINS_4gemm6kernel13GemmUniversalIN4cute5tupleIJiiiiEEENS1_10collective13CollectiveMmaINS1_34MainloopSm90TmaGmmaWarpSpecializedILi2ENS5_IJNS4_1CILi1EEESB_SB_EEENS1_35KernelTmaWarpSpecializedCooperativeEEENS5_IJNSA_ILi192EEENSA_ILi256EEESG_EEEaNS5_IJlSB_lEEEaSI_NS4_8TiledMMAINS4_8MMA_AtomIJNS4_4SM904GMMA27MMA_64x256x32_S32S8S8_SS_TNEEEENS4_6LayoutINS5_IJNSA_ILi2EEESB_SB_EEENS5_IJSB_NSA_ILi0EEESS_EEEEENS5_IJNS4_10UnderscoreESV_SV_EEEEENS4_13SM90_TMA_LOADENS4_14ComposedLayoutINS4_7SwizzleILi3ELi4ELi3EEENS4_18smem_ptr_flag_bitsILi8EEENSP_INS5_IJNSA_ILi8EEENSA_ILi128EEEEEENS5_IJS15_SB_EEEEEEEvNS4_8identityESY_S19_vS1A_EENS_8epilogue10collective6detail29Sm90TmaWarpSpecializedAdapterINS1D_15DefaultEpilogueIaSI_SI_NS1C_6thread17LinearCombinationIaLi1EiiLNS1H_9ScaleType4KindE0ELNS_15FloatRoundStyleE2EaEENS1_15EpilogueDefaultEEEEEvvEEEEvNT_6ParamsE:
        .type           _ZN7cutlass13device_kernelINS_4gemm6kernel13GemmUniversalIN4cute5tupleIJiiiiEEENS1_10collective13CollectiveMmaINS1_34MainloopSm90TmaGmmaWarpSpecializedILi2ENS5_IJNS4_1CILi1EEESB_SB_EEENS1_35KernelTmaWarpSpecializedCooperativeEEENS5_IJNSA_ILi192EEENSA_ILi256EEESG_EEEaNS5_IJlSB_lEEEaSI_NS4_8TiledMMAINS4_8MMA_AtomIJNS4_4SM904GMMA27MMA_64x256x32_S32S8S8_SS_TNEEEENS4_6LayoutINS5_IJNSA_ILi2EEESB_SB_EEENS5_IJSB_NSA_ILi0EEESS_EEEEENS5_IJNS4_10UnderscoreESV_SV_EEEEENS4_13SM90_TMA_LOADENS4_14ComposedLayoutINS4_7SwizzleILi3ELi4ELi3EEENS4_18smem_ptr_flag_bitsILi8EEENSP_INS5_IJNSA_ILi8EEENSA_ILi128EEEEEENS5_IJS15_SB_EEEEEEEvNS4_8identityESY_S19_vS1A_EENS_8epilogue10collective6detail29Sm90TmaWarpSpecializedAdapterINS1D_15DefaultEpilogueIaSI_SI_NS1C_6thread17LinearCombinationIaLi1EiiLNS1H_9ScaleType4KindE0ELNS_15FloatRoundStyleE2EaEENS1_15EpilogueDefaultEEEEEvvEEEEvNT_6ParamsE,@function
        .size           _ZN7cutlass13device_kernelINS_4gemm6kernel13GemmUniversalIN4cute5tupleIJiiiiEEENS1_10collective13CollectiveMmaINS1_34MainloopSm90TmaGmmaWarpSpecializedILi2ENS5_IJNS4_1CILi1EEESB_SB_EEENS1_35KernelTmaWarpSpecializedCooperativeEEENS5_IJNSA_ILi192EEENSA_ILi256EEESG_EEEaNS5_IJlSB_lEEEaSI_NS4_8TiledMMAINS4_8MMA_AtomIJNS4_4SM904GMMA27MMA_64x256x32_S32S8S8_SS_TNEEEENS4_6LayoutINS5_IJNSA_ILi2EEESB_SB_EEENS5_IJSB_NSA_ILi0EEESS_EEEEENS5_IJNS4_10UnderscoreESV_SV_EEEEENS4_13SM90_TMA_LOADENS4_14ComposedLayoutINS4_7SwizzleILi3ELi4ELi3EEENS4_18smem_ptr_flag_bitsILi8EEENSP_INS5_IJNSA_ILi8EEENSA_ILi128EEEEEENS5_IJS15_SB_EEEEEEEvNS4_8identityESY_S19_vS1A_EENS_8epilogue10collective6detail29Sm90TmaWarpSpecializedAdapterINS1D_15DefaultEpilogueIaSI_SI_NS1C_6thread17LinearCombinationIaLi1EiiLNS1H_9ScaleType4KindE0ELNS_15FloatRoundStyleE2EaEENS1_15EpilogueDefaultEEEEEvvEEEEvNT_6ParamsE,(.L_x_578 - _ZN7cutlass13device_kernelINS_4gemm6kernel13GemmUniversalIN4cute5tupleIJiiiiEEENS1_10collective13CollectiveMmaINS1_34MainloopSm90TmaGmmaWarpSpecializedILi2ENS5_IJNS4_1CILi1EEESB_SB_EEENS1_35KernelTmaWarpSpecializedCooperativeEEENS5_IJNSA_ILi192EEENSA_ILi256EEESG_EEEaNS5_IJlSB_lEEEaSI_NS4_8TiledMMAINS4_8MMA_AtomIJNS4_4SM904GMMA27MMA_64x256x32_S32S8S8_SS_TNEEEENS4_6LayoutINS5_IJNSA_ILi2EEESB_SB_EEENS5_IJSB_NSA_ILi0EEESS_EEEEENS5_IJNS4_10UnderscoreESV_SV_EEEEENS4_13SM90_TMA_LOADENS4_14ComposedLayoutINS4_7SwizzleILi3ELi4ELi3EEENS4_18smem_ptr_flag_bitsILi8EEENSP_INS5_IJNSA_ILi8EEENSA_ILi128EEEEEENS5_IJS15_SB_EEEEEEEvNS4_8identityESY_S19_vS1A_EENS_8epilogue10collective6detail29Sm90TmaWarpSpecializedAdapterINS1D_15DefaultEpilogueIaSI_SI_NS1C_6thread17LinearCombinationIaLi1EiiLNS1H_9ScaleType4KindE0ELNS_15FloatRoundStyleE2EaEENS1_15EpilogueDefaultEEEEEvvEEEEvNT_6ParamsE)
        .other          _ZN7cutlass13device_kernelINS_4gemm6kernel13GemmUniversalIN4cute5tupleIJiiiiEEENS1_10collective13CollectiveMmaINS1_34MainloopSm90TmaGmmaWarpSpecializedILi2ENS5_IJNS4_1CILi1EEESB_SB_EEENS1_35KernelTmaWarpSpecializedCooperativeEEENS5_IJNSA_ILi192EEENSA_ILi256EEESG_EEEaNS5_IJlSB_lEEEaSI_NS4_8TiledMMAINS4_8MMA_AtomIJNS4_4SM904GMMA27MMA_64x256x32_S32S8S8_SS_TNEEEENS4_6LayoutINS5_IJNSA_ILi2EEESB_SB_EEENS5_IJSB_NSA_ILi0EEESS_EEEEENS5_IJNS4_10UnderscoreESV_SV_EEEEENS4_13SM90_TMA_LOADENS4_14ComposedLayoutINS4_7SwizzleILi3ELi4ELi3EEENS4_18smem_ptr_flag_bitsILi8EEENSP_INS5_IJNSA_ILi8EEENSA_ILi128EEEEEENS5_IJS15_SB_EEEEEEEvNS4_8identityESY_S19_vS1A_EENS_8epilogue10collective6detail29Sm90TmaWarpSpecializedAdapterINS1D_15DefaultEpilogueIaSI_SI_NS1C_6thread17LinearCombinationIaLi1EiiLNS1H_9ScaleType4KindE0ELNS_15FloatRoundStyleE2EaEENS1_15EpilogueDefaultEEEEEvvEEEEvNT_6ParamsE,@"STO_CUDA_ENTRY STV_DEFAULT"
_ZN7cutlass13device_kernelINS_4gemm6kernel13GemmUniversalIN4cute5tupleIJiiiiEEENS1_10collective13CollectiveMmaINS1_34MainloopSm90TmaGmmaWarpSpecializedILi2ENS5_IJNS4_1CILi1EEESB_SB_EEENS1_35KernelTmaWarpSpecializedCooperativeEEENS5_IJNSA_ILi192EEENSA_ILi256EEESG_EEEaNS5_IJlSB_lEEEaSI_NS4_8TiledMMAINS4_8MMA_AtomIJNS4_4SM904GMMA27MMA_64x256x32_S32S8S8_SS_TNEEEENS4_6LayoutINS5_IJNSA_ILi2EEESB_SB_EEENS5_IJSB_NSA_ILi0EEESS_EEEEENS5_IJNS4_10UnderscoreESV_SV_EEEEENS4_13SM90_TMA_LOADENS4_14ComposedLayoutINS4_7SwizzleILi3ELi4ELi3EEENS4_18smem_ptr_flag_bitsILi8EEENSP_INS5_IJNSA_ILi8EEENSA_ILi128EEEEEENS5_IJS15_SB_EEEEEEEvNS4_8identityESY_S19_vS1A_EENS_8epilogue10collective6detail29Sm90TmaWarpSpecializedAdapterINS1D_15DefaultEpilogueIaSI_SI_NS1C_6thread17LinearCombinationIaLi1EiiLNS1H_9ScaleType4KindE0ELNS_15FloatRoundStyleE2EaEENS1_15EpilogueDefaultEEEEEvvEEEEvNT_6ParamsE:
[----:B------:R-:W0:Y:S02]  /*0000*/  LDC R1, c[0x0][0x28] ;  /* 0x00000a00ff017b82 */ /* 0x000e240000000800 */
[----:B0-----:R-:W-:Y:S01]  /*0010*/  VIADD R1, R1, 0xfffff270 ;  /* 0xfffff27001017836 */ /* 0x001fe20000000000 */
[----:B------:R-:W0:Y:S01]  /*0020*/  S2R R2, SR_TID.X ;  /* 0x0000000000027919 */ /* 0x000e220000002100 */
[----:B------:R-:W-:Y:S01]  /*0030*/  ELECT P0, URZ, PT ;  /* 0x00000000003f782f */ /* 0x000fe20003800000 */
[----:B------:R-:W-:Y:S01]  /*0040*/  BSSY B0, `(.L_x_0) ;  /* 0x000000f000007945 */ /* 0x000fe20003800000 */
[--C-:B0-----:R-:W-:Y:S02]  /*0050*/  SHF.R.U32.HI R0, RZ, 0x5, R2.reuse ;  /* 0x00000005ff007819 */ /* 0x101fe40000011602 */
[----:B------:R-:W-:-:S03]  /*0060*/  SHF.R.U32.HI R2, RZ, 0x7, R2 ;  /* 0x00000007ff027819 */ /* 0x000fc60000011602 */
[----:B------:R-:W0:Y:S04]  /*0070*/  SHFL.IDX PT, R3, R0, RZ, 0x1f ;  /* 0x00001fff00037589 */ /* 0x000e2800000e0000 */
[----:B------:R1:W2:Y:S01]  /*0080*/  SHFL.IDX PT, R5, R2, RZ, 0x1f ;  /* 0x00001fff02057589 */ /* 0x0002a200000e0000 */
[----:B0-----:R-:W-:-:S13]  /*0090*/  ISETP.NE.OR P0, PT, R3, RZ, !P0 ;  /* 0x000000ff0300720c */ /* 0x001fda0004705670 */
[----:B-12---:R-:W-:Y:S05]  /*00a0*/  @P0 BRA `(.L_x_1) ;  /* 0x0000000000200947 */ /* 0x006fea0003800000 */
[----:B------:R-:W-:Y:S02]  /*00b0*/  ULDC.64 UR4, c[0x0][0x198] ;  /* 0x0000660000047ab9 */ /* 0x000fe40000000a00 */
[----:B------:R-:W-:Y:S02]  /*00c0*/  UIADD3 UR6, UP0, UR4, 0xf0, URZ ;  /* 0x000000f004067890 */ /* 0x000fe4000ff1e03f */
[----:B------:R-:W-:Y:S02]  /*00d0*/  UIADD3 UR4, UP1, UR4, 0x1f0, URZ ;  /* 0x000001f004047890 */ /* 0x000fe4000ff3e03f */
[----:B------:R-:W-:Y:S02]  /*00e0*/  UIADD3.X UR7, URZ, UR5, URZ, UP0, !UPT ;  /* 0x000000053f077290 */ /* 0x000fe400087fe43f */
[----:B------:R-:W-:-:S07]  /*00f0*/  UIADD3.X UR5, URZ, UR5, URZ, UP1, !UPT ;  /* 0x000000053f057290 */ /* 0x000fce0008ffe43f */
[----:B------:R0:W-:Y:S02]  /*0100*/  UTMACCTL.PF [UR6] ;  /* 0x00000000060079b9 */ /* 0x0001e40008040000 */
[----:B------:R0:W-:Y:S02]  /*0110*/  UTMACCTL.PF [UR4] ;  /* 0x00000000040079b9 */ /* 0x0001e40008040000 */
[----:B0-----:R-:W-:Y:S01]  /*0120*/  NOP ;  /* 0x0000000000007918 */ /* 0x001fe20000000000 */
.L_x_1:
[----:B------:R-:W-:Y:S05]  /*0130*/  BSYNC B0 ;  /* 0x0000000000007941 */ /* 0x000fea0003800000 */
.L_x_0:
[----:B------:R-:W0:Y:S02]  /*0140*/  SHFL.IDX PT, R2, R0, RZ, 0x1f ;  /* 0x00001fff00027589 */ /* 0x000e2400000e0000 */
[----:B0-----:R-:W-:-:S13]  /*0150*/  ISETP.NE.AND P0, PT, R2, RZ, PT ;  /* 0x000000ff0200720c */ /* 0x001fda0003f05270 */
[----:B------:R-:W-:Y:S05]  /*0160*/  @P0 BRA `(.L_x_2) ;  /* 0x0000000000480947 */ /* 0x000fea0003800000 */
[----:B------:R-:W0:Y:S01]  /*0170*/  S2UR UR8, SR_CgaCtaId ;  /* 0x00000000000879c3 */ /* 0x000e220000008800 */
[----:B------:R-:W-:Y:S01]  /*0180*/  UMOV UR4, 0x400 ;  /* 0x0000040000047882 */ /* 0x000fe20000000000 */
[----:B------:R-:W-:Y:S01]  /*0190*/  UMOV UR5, 0x1 ;  /* 0x0000000100057882 */ /* 0x000fe20000000000 */
[----:B------:R-:W-:Y:S01]  /*01a0*/  UMOV UR6, 0x100 ;  /* 0x0000010000067882 */ /* 0x000fe20000000000 */
[----:B------:R-:W-:Y:S01]  /*01b0*/  ELECT P0, URZ, PT ;  /* 0x00000000003f782f */ /* 0x000fe20003800000 */
[----:B------:R-:W-:-:S04]  /*01c0*/  UIADD3 UR6, -UR6, 0x100000, URZ ;  /* 0x0010000006067890 */ /* 0x000fc8000fffe13f */
[----:B------:R-:W-:Y:S02]  /*01d0*/  USHF.L.U32 UR7, UR6, 0xb, URZ ;  /* 0x0000000b06077899 */ /* 0x000fe4000800063f */
[----:B------:R-:W-:Y:S02]  /*01e0*/  USHF.L.U32 UR6, UR6, 0x1, URZ ;  /* 0x0000000106067899 */ /* 0x000fe4000800063f */
[----:B0-----:R-:W-:Y:S02]  /*01f0*/  ULEA UR8, UR8, UR4, 0x18 ;  /* 0x0000000408087291 */ /* 0x001fe4000f8ec03f */
[----:B------:R-:W-:-:S04]  /*0200*/  UIADD3 UR4, -UR5, 0x100000, URZ ;  /* 0x0010000005047890 */ /* 0x000fc8000fffe13f */
[----:B------:R-:W-:Y:S02]  /*0210*/  USHF.L.U32 UR5, UR4, 0xb, URZ ;  /* 0x0000000b04057899 */ /* 0x000fe4000800063f */
[----:B------:R-:W-:Y:S01]  /*0220*/  USHF.L.U32 UR4, UR4, 0x1, URZ ;  /* 0x0000000104047899 */ /* 0x000fe2000800063f */
[----:B------:R-:W0:Y:S11]  /*0230*/  FENCE.VIEW.ASYNC.S ;  /* 0x00000000000073c6 */ /* 0x000e360000000000 */
[----:B0-----:R0:W1:Y:S01]  /*0240*/  SYNCS.EXCH.64 URZ, [UR8], UR4 ;  /* 0x00000004083f75b2 */ /* 0x0010620008000100 */
[----:B------:R0:W2:Y:S01]  /*0250*/  SYNCS.EXCH.64 URZ, [UR8+0x10], UR6 ;  /* 0x00001006083f75b2 */ /* 0x0000a20008000100 */
[----:B------:R0:W3:Y:S01]  /*0260*/  SYNCS.EXCH.64 URZ, [UR8+0x8], UR4 ;  /* 0x00000804083f75b2 */ /* 0x0000e20008000100 */
[----:B------:R0:W4:Y:S01]  /*0270*/  SYNCS.EXCH.64 URZ, [UR8+0x18], UR6 ;  /* 0x00001806083f75b2 */ /* 0x0001220008000100 */
[----:B------:R-:W-:Y:S01]  /*0280*/  NOP ;  /* 0x0000000000007918 */ /* 0x000fe20000000000 */
.L_x_2:
[----:B------:R-:W5:Y:S01]  /*0290*/  SHFL.IDX PT, R0, R0, RZ, 0x1f ;  /* 0x00001fff00007589 */ /* 0x000f6200000e0000 */
[----:B------:R-:W1:Y:S01]  /*02a0*/  LDC R2, c[0x0][0x65c] ;  /* 0x00019700ff027b82 */ /* 0x000e620000000800 */
[----:B------:R-:W-:Y:S02]  /*02b0*/  ELECT P0, URZ, PT ;  /* 0x00000000003f782f */ /* 0x000fe40003800000 */
[----:B------:R-:W-:Y:S01]  /*02c0*/  SHF.R.S32.HI R6, RZ, 0x1f, R3 ;  /* 0x0000001fff067819 */ /* 0x000fe20000011403 */
[----:B------:R-:W2:Y:S01]  /*02d0*/  S2R R4, SR_CTAID.Y ;  /* 0x0000000000047919 */ /* 0x000ea20000002600 */
[----:B0-----:R-:W-:Y:S01]  /*02e0*/  UMOV UR4, 0x20 ;  /* 0x0000002000047882 */ /* 0x001fe20000000000 */
[C---:B------:R-:W-:Y:S01]  /*02f0*/  ISETP.NE.AND P2, PT, R5.reuse, RZ, PT ;  /* 0x000000ff0500720c */ /* 0x040fe20003f45270 */
[----:B------:R-:W-:Y:S01]  /*0300*/  VIADD R10, R5, 0xffffffff ;  /* 0xffffffff050a7836 */ /* 0x000fe20000000000 */
[----:B------:R-:W-:Y:S01]  /*0310*/  LEA.HI R6, R6, R3, RZ, 0x2 ;  /* 0x0000000306067211 */ /* 0x000fe200078f10ff */
[----:B------:R-:W-:Y:S01]  /*0320*/  NOP ;  /* 0x0000000000007918 */ /* 0x000fe20000000000 */
[----:B------:R-:W-:-:S02]  /*0330*/  NOP ;  /* 0x0000000000007918 */ /* 0x000fc40000000000 */
[----:B------:R-:W-:Y:S02]  /*0340*/  ISETP.GE.U32.AND P1, PT, R10, 0x2, PT ;  /* 0x000000020a00780c */ /* 0x000fe40003f26070 */
[----:B-----5:R-:W-:Y:S02]  /*0350*/  ISETP.NE.OR P0, PT, R0, RZ, !P0 ;  /* 0x000000ff0000720c */ /* 0x020fe40004705670 */
[----:B-1----:R-:W-:Y:S02]  /*0360*/  ISETP.NE.AND P3, PT, R2, 0x1, PT ;  /* 0x000000010200780c */ /* 0x002fe40003f65270 */
[----:B------:R-:W0:Y:S01]  /*0370*/  S2R R2, SR_CTAID.X ;  /* 0x0000000000027919 */ /* 0x000e220000002500 */
[----:B------:R-:W-:-:S05]  /*0380*/  LOP3.LUT R0, R6, 0xfffffffc, RZ, 0xc0, !PT ;  /* 0xfffffffc06007812 */ /* 0x000fca00078ec0ff */
[----:B------:R-:W-:Y:S01]  /*0390*/  IMAD.IADD R0, R3, 0x1, -R0 ;  /* 0x0000000103007824 */ /* 0x000fe200078e0a00 */
[----:B------:R-:W-:Y:S02]  /*03a0*/  MOV R3, RZ ;  /* 0x000000ff00037202 */ /* 0x000fe40000000f00 */
[----:B------:R-:W-:Y:S01]  /*03b0*/  VOTEU.ALL UP0, P0 ;  /* 0x00000000003f7886 */ /* 0x000fe20000000000 */
[----:B------:R-:W-:Y:S01]  /*03c0*/  VOTEU.ALL UP1, P0 ;  /* 0x00000000003f7886 */ /* 0x000fe20000020000 */
[----:B------:R-:W0:Y:S01]  /*03d0*/  @P3 LDC R9, c[0x0][0x10] ;  /* 0x00000400ff093b82 */ /* 0x000e220000000800 */
[----:B--2---:R-:W-:Y:S01]  /*03e0*/  @P3 MOV R6, R4 ;  /* 0x0000000400063202 */ /* 0x004fe20000000f00 */
[----:B------:R-:W-:Y:S01]  /*03f0*/  @P3 IMAD.MOV.U32 R7, RZ, RZ, RZ ;  /* 0x000000ffff073224 */ /* 0x000fe200078e00ff */
[----:B------:R-:W-:Y:S01]  /*0400*/  @!UP0 UMOV UR6, 0x400 ;  /* 0x0000040000068882 */ /* 0x000fe20000000000 */
[----:B------:R-:W-:-:S04]  /*0410*/  @!UP0 UIADD3 UR4, -UR4, 0x100000, URZ ;  /* 0x0010000004048890 */ /* 0x000fc8000fffe13f */
[----:B------:R-:W-:Y:S02]  /*0420*/  @!UP0 USHF.L.U32 UR5, UR4, 0xb, URZ ;  /* 0x0000000b04058899 */ /* 0x000fe4000800063f */
[----:B------:R-:W-:Y:S01]  /*0430*/  @!UP0 USHF.L.U32 UR4, UR4, 0x1, URZ ;  /* 0x0000000104048899 */ /* 0x000fe2000800063f */
[----:B------:R-:W1:Y:S08]  /*0440*/  @!UP0 S2UR UR7, SR_CgaCtaId ;  /* 0x00000000000789c3 */ /* 0x000e700000008800 */
[----:B------:R-:W2:Y:S01]  /*0450*/  @!P3 LDC R11, c[0x0][0xc] ;  /* 0x00000300ff0bbb82 */ /* 0x000ea20000000800 */
[----:B0-----:R-:W-:-:S04]  /*0460*/  @P3 IMAD.WIDE.U32 R8, R2, R9, R6 ;  /* 0x0000000902083225 */ /* 0x001fc800078e0006 */
[----:B------:R-:W-:Y:S01]  /*0470*/  @P3 IMAD.MOV.U32 R12, RZ, RZ, R8 ;  /* 0x000000ffff0c3224 */ /* 0x000fe200078e0008 */
[----:B-1----:R-:W-:Y:S01]  /*0480*/  @!UP0 ULEA UR6, UR7, UR6, 0x18 ;  /* 0x0000000607068291 */ /* 0x002fe2000f8ec03f */
[----:B------:R-:W-:Y:S01]  /*0490*/  VOTEU.ALL UP0, P0 ;  /* 0x00000000003f7886 */ /* 0x000fe20000000000 */
[----:B------:R-:W-:-:S04]  /*04a0*/  ISETP.NE.AND P0, PT, R0, 0x3, PT ;  /* 0x000000030000780c */ /* 0x000fc80003f05270 */
[----:B------:R-:W-:Y:S01]  /*04b0*/  ISETP.EQ.OR P0, PT, R0, RZ, !P0 ;  /* 0x000000ff0000720c */ /* 0x000fe20004702670 */
[----:B--2---:R-:W-:-:S03]  /*04c0*/  @!P3 IMAD.WIDE.U32 R6, R11, R4, R2 ;  /* 0x000000040b06b225 */ /* 0x004fc600078e0002 */
[----:B------:R-:W-:Y:S01]  /*04d0*/  ISETP.EQ.AND P0, PT, R5, RZ, P0 ;  /* 0x000000ff0500720c */ /* 0x000fe20000702270 */
[----:B------:R-:W-:Y:S01]  /*04e0*/  @P3 IMAD.MOV.U32 R5, RZ, RZ, RZ ;  /* 0x000000ffff053224 */ /* 0x000fe200078e00ff */
[----:B------:R-:W0:Y:S02]  /*04f0*/  FENCE.VIEW.ASYNC.S ;  /* 0x00000000000073c6 */ /* 0x000e240000000000 */
[----:B0-----:R0:W3:Y:S01]  /*0500*/  @!UP0 SYNCS.EXCH.64 URZ, [UR6+0x30], UR4 ;  /* 0x00003004063f85b2 */ /* 0x0010e20008000100 */
[----:B------:R-:W-:Y:S01]  /*0510*/  @!P3 IMAD.MOV.U32 R12, RZ, RZ, R6 ;  /* 0x000000ffff0cb224 */ /* 0x000fe200078e0006 */
[----:B------:R-:W-:Y:S01]  /*0520*/  @P3 IADD3 R18, R9, R5, RZ ;  /* 0x0000000509123210 */ /* 0x000fe20007ffe0ff */
[----:B------:R-:W-:Y:S01]  /*0530*/  @!P3 IMAD.MOV.U32 R18, RZ, RZ, R7 ;  /* 0x000000ffff12b224 */ /* 0x000fe200078e0007 */
[----:B------:R-:W-:Y:S02]  /*0540*/  SEL R5, RZ, 0x1, !P0 ;  /* 0x00000001ff057807 */ /* 0x000fe40004000000 */
[----:B------:R0:W-:Y:S02]  /*0550*/  STL [R1+0x208], R12 ;  /* 0x0002080c01007387 */ /* 0x0001e40000100800 */
[----:B------:R-:W-:-:S02]  /*0560*/  SEL R5, R5, 0x2, P1 ;  /* 0x0000000205057807 */ /* 0x000fc40000800000 */
[----:B------:R0:W-:Y:S04]  /*0570*/  STL [R1+0x204], R18 ;  /* 0x0002041201007387 */ /* 0x0001e80000100800 */
[----:B------:R0:W-:Y:S01]  /*0580*/  STL [R1+0x200], R5 ;  /* 0x0002000501007387 */ /* 0x0001e20000100800 */
[----:B------:R0:W3:Y:S01]  /*0590*/  @!UP1 SYNCS.EXCH.64 URZ, [UR6+0x38], UR4 ;  /* 0x00003804063f95b2 */ /* 0x0000e20008000100 */
[----:B------:R-:W-:Y:S01]  /*05a0*/  NOP ;  /* 0x0000000000007918 */ /* 0x000fe20000000000 */
[----:B---34-:R-:W-:Y:S06]  /*05b0*/  BAR.SYNC.DEFER_BLOCKING 0x0 ;  /* 0x0000000000007b1d */ /* 0x018fec0000010000 */
[----:B------:R-:W-:Y:S05]  /*05c0*/  @!P2 BRA `(.L_x_3) ;  /* 0x000001e80090a947 */ /* 0x000fea0003800000 */
[----:B------:R-:W-:-:S13]  /*05d0*/  ISETP.GT.U32.AND P0, PT, R10, 0x1, PT ;  /* 0x000000010a00780c */ /* 0x000fda0003f04070 */
[----:B0-----:R-:W-:Y:S05]  /*05e0*/  @P0 EXIT ;  /* 0x000000000000094d */ /* 0x001fea0003800000 */
[----:B------:R-:W-:Y:S01]  /*05f0*/  ULDC.64 UR4, c[0x0][0x650] ;  /* 0x0001940000047ab9 */ /* 0x000fe20000000a00 */
[----:B------:R-:W-:Y:S01]  /*0600*/  PRMT R0, RZ, 0x7610, R0 ;  /* 0x00007610ff007816 */ /* 0x000fe20000000000 */
[----:B------:R-:W-:Y:S01]  /*0610*/  IMAD.MOV.U32 R19, RZ, RZ, -0x1 ;  /* 0xffffffffff137424 */ /* 0x000fe200078e00ff */
[----:B------:R-:W-:Y:S01]  /*0620*/  ISETP.GE.U32.AND P0, PT, R12, UR4, PT ;  /* 0x000000040c007c0c */ /* 0x000fe2000bf06070 */
[----:B------:R-:W-:Y:S01]  /*0630*/  IMAD.MOV.U32 R154, RZ, RZ, -0x1 ;  /* 0xffffffffff9a7424 */ /* 0x000fe200078e00ff */
[----:B------:R-:W-:Y:S02]  /*0640*/  MOV R22, 0xffffffff ;  /* 0xffffffff00167802 */ /* 0x000fe40000000f00 */
[----:B------:R-:W-:-:S13]  /*0650*/  ISETP.GE.U32.AND.EX P0, PT, R18, UR5, PT, P0 ;  /* 0x0000000512007c0c */ /* 0x000fda000bf06100 */
[----:B------:R-:W-:Y:S05]  /*0660*/  @P0 BRA `(.L_x_4) ;  /* 0x0000000400600947 */ /* 0x000fea0003800000 */
[----:B------:R-:W0:Y:S01]  /*0670*/  LDC.64 R14, c[0x0][0x628] ;  /* 0x00018a00ff0e7b82 */ /* 0x000e220000000a00 */
[----:B------:R-:W-:Y:S01]  /*0680*/  MOV R6, R12 ;  /* 0x0000000c00067202 */ /* 0x000fe20000000f00 */
[----:B------:R-:W-:-:S06]  /*0690*/  IMAD.MOV.U32 R7, RZ, RZ, R18 ;  /* 0x000000ffff077224 */ /* 0x000fcc00078e0012 */
[----:B------:R-:W1:Y:S08]  /*06a0*/  LDC R0, c[0x0][0x630] ;  /* 0x00018c00ff007b82 */ /* 0x000e700000000800 */
[----:B------:R-:W2:Y:S01]  /*06b0*/  LDC.64 R16, c[0x0][0x620] ;  /* 0x00018800ff107b82 */ /* 0x000ea20000000a00 */
[----:B0-----:R-:W-:-:S04]  /*06c0*/  ISETP.NE.U32.AND P0, PT, R14, RZ, PT ;  /* 0x000000ff0e00720c */ /* 0x001fc80003f05070 */
[----:B------:R-:W-:-:S13]  /*06d0*/  ISETP.NE.AND.EX P0, PT, R15, RZ, PT, P0 ;  /* 0x000000ff0f00720c */ /* 0x000fda0003f05300 */
[----:B-12---:R-:W-:Y:S05]  /*06e0*/  @!P0 BRA `(.L_x_5) ;  /* 0x0000000000288947 */ /* 0x006fea0003800000 */
[----:B------:R-:W0:Y:S02]  /*06f0*/  LDC R5, c[0x0][0x634] ;  /* 0x00018d00ff057b82 */ /* 0x000e240000000800 */
[----:B0-----:R-:W-:-:S05]  /*0700*/  IADD3 R5, P0, R12, R5, RZ ;  /* 0x000000050c057210 */ /* 0x001fca0007f1e0ff */
[----:B------:R-:W-:-:S04]  /*0710*/  IMAD.X R13, RZ, RZ, R18, P0 ;  /* 0x000000ffff0d7224 */ /* 0x000fc800000e0612 */
[----:B------:R-:W-:-:S04]  /*0720*/  IMAD.WIDE.U32 R6, R13, R14, RZ ;  /* 0x0000000e0d067225 */ /* 0x000fc800078e00ff */
[----:B------:R-:W-:-:S04]  /*0730*/  IMAD.WIDE.U32 R8, P0, R5, R15, R6 ;  /* 0x0000000f05087225 */ /* 0x000fc80007800006 */
[----:B------:R-:W-:Y:S01]  /*0740*/  IMAD.WIDE.U32 R6, R5, R14, RZ ;  /* 0x0000000e05067225 */ /* 0x000fe200078e00ff */
[----:B------:R-:W-:-:S03]  /*0750*/  IADD3.X R11, RZ, RZ, RZ, P0, !PT ;  /* 0x000000ffff0b7210 */ /* 0x000fc600007fe4ff */
[----:B------:R-:W-:Y:S01]  /*0760*/  IMAD.MOV.U32 R10, RZ, RZ, R9 ;  /* 0x000000ffff0a7224 */ /* 0x000fe200078e0009 */
[----:B------:R-:W-:-:S05]  /*0770*/  IADD3 RZ, P0, R7, R8, RZ ;  /* 0x0000000807ff7210 */ /* 0x000fca0007f1e0ff */
[----:B------:R-:W-:-:S08]  /*0780*/  IMAD.WIDE.U32.X R6, R13, R15, R10, P0 ;  /* 0x0000000f0d067225 */ /* 0x000fd000000e040a */
.L_x_5:
[-CC-:B------:R-:W-:Y:S01]  /*0790*/  SHF.R.U64 R154, R6, R0.reuse, R7.reuse ;  /* 0x00000000069a7219 */ /* 0x180fe20000001207 */
[----:B------:R-:W0:Y:S01]  /*07a0*/  LDC R10, c[0x0][0x618] ;  /* 0x00018600ff0a7b82 */ /* 0x000e220000000800 */
[----:B------:R-:W-:Y:S01]  /*07b0*/  SHF.R.U32.HI R3, RZ, R0, R7 ;  /* 0x00000000ff037219 */ /* 0x000fe20000011607 */
[----:B------:R-:W-:Y:S01]  /*07c0*/  IMAD.MOV.U32 R7, RZ, RZ, R18 ;  /* 0x000000ffff077224 */ /* 0x000fe200078e0012 */
[----:B------:R-:W-:Y:S01]  /*07d0*/  IADD3 R5, P0, RZ, -R154, RZ ;  /* 0x8000009aff057210 */ /* 0x000fe20007f1e0ff */
[----:B------:R-:W-:Y:S01]  /*07e0*/  ULDC UR4, c[0x0][0x150] ;  /* 0x0000540000047ab9 */ /* 0x000fe20000000800 */
[----:B------:R-:W-:Y:S02]  /*07f0*/  I2FP.F32.U32 R0, R2 ;  /* 0x0000000200007245 */ /* 0x000fe40000201000 */
[----:B------:R-:W-:Y:S01]  /*0800*/  MOV R6, R12 ;  /* 0x0000000c00067202 */ /* 0x000fe20000000f00 */
[----:B------:R-:W1:Y:S01]  /*0810*/  LDC.64 R18, c[0x0][0x640] ;  /* 0x00019000ff127b82 */ /* 0x000e620000000a00 */
[----:B------:R-:W-:-:S02]  /*0820*/  IMAD.X R9, RZ, RZ, ~R3, P0 ;  /* 0x000000ffff097224 */ /* 0x000fc400000e0e03 */
[----:B------:R-:W-:Y:S01]  /*0830*/  FMUL R0, R0, UR4 ;  /* 0x0000000400007c20 */ /* 0x000fe20008400000 */
[----:B------:R-:W-:Y:S01]  /*0840*/  ULDC UR4, c[0x0][0x154] ;  /* 0x0000550000047ab9 */ /* 0x000fe20000000800 */
[----:B------:R-:W-:-:S03]  /*0850*/  IMAD.WIDE.U32 R6, R5, R16, R6 ;  /* 0x0000001005067225 */ /* 0x000fc600078e0006 */
[----:B------:R-:W2:Y:S01]  /*0860*/  LDC R3, c[0x0][0x144] ;  /* 0x00005100ff037b82 */ /* 0x000ea20000000800 */
[----:B------:R-:W-:Y:S01]  /*0870*/  IMAD R8, R9, R16, RZ ;  /* 0x0000001009087224 */ /* 0x000fe200078e02ff */
[----:B------:R-:W3:Y:S01]  /*0880*/  F2I.U32.TRUNC.NTZ R0, R0 ;  /* 0x0000000000007305 */ /* 0x000ee2000020f000 */
[----:B------:R-:W-:Y:S02]  /*0890*/  IMAD.MOV.U32 R9, RZ, RZ, -0x1 ;  /* 0xffffffffff097424 */ /* 0x000fe400078e00ff */
[----:B------:R-:W-:-:S03]  /*08a0*/  IMAD R5, R5, R17, R8 ;  /* 0x0000001105057224 */ /* 0x000fc600078e0208 */
[----:B------:R-:W4:Y:S01]  /*08b0*/  LDC R14, c[0x0][0x608] ;  /* 0x00018200ff0e7b82 */ /* 0x000f220000000800 */
[----:B------:R-:W-:Y:S01]  /*08c0*/  IMAD.IADD R7, R7, 0x1, R5 ;  /* 0x0000000107077824 */ /* 0x000fe200078e0205 */
[----:B------:R-:W-:-:S04]  /*08d0*/  I2FP.F32.U32 R5, R4 ;  /* 0x0000000400057245 */ /* 0x000fc80000201000 */
[-CC-:B0-----:R-:W-:Y:S02]  /*08e0*/  SHF.R.U64 R12, R6, R10.reuse, R7.reuse ;  /* 0x0000000a060c7219 */ /* 0x181fe40000001207 */
[----:B------:R-:W0:Y:S01]  /*08f0*/  LDC R8, c[0x0][0x658] ;  /* 0x00019600ff087b82 */ /* 0x000e220000000800 */
[----:B-1----:R-:W-:Y:S02]  /*0900*/  ISETP.NE.U32.AND P0, PT, R18, RZ, PT ;  /* 0x000000ff1200720c */ /* 0x002fe40003f05070 */
[----:B---3--:R-:W-:Y:S02]  /*0910*/  IADD3 R6, -R0, RZ, RZ ;  /* 0x000000ff00067210 */ /* 0x008fe40007ffe1ff */
[----:B------:R-:W-:Y:S02]  /*0920*/  ISETP.NE.AND.EX P0, PT, R19, RZ, PT, P0 ;  /* 0x000000ff1300720c */ /* 0x000fe40003f05300 */
[----:B------:R-:W-:Y:S01]  /*0930*/  SHF.R.U32.HI R7, RZ, R10, R7 ;  /* 0x0000000aff077219 */ /* 0x000fe20000011607 */
[----:B------:R-:W1:Y:S01]  /*0940*/  LDC R13, c[0x0][0x148] ;  /* 0x00005200ff0d7b82 */ /* 0x000e620000000800 */
[----:B--2---:R-:W-:-:S02]  /*0950*/  IMAD R0, R3, R6, R2 ;  /* 0x0000000603007224 */ /* 0x004fc400078e0202 */
[----:B------:R-:W-:-:S04]  /*0960*/  FMUL R3, R5, UR4 ;  /* 0x0000000405037c20 */ /* 0x000fc80008400000 */
[----:B------:R2:W3:Y:S01]  /*0970*/  F2I.U32.TRUNC.NTZ R11, R3 ;  /* 0x00000003000b7305 */ /* 0x0004e2000020f000 */
[----:B------:R-:W1:Y:S01]  /*0980*/  LDC R17, c[0x0][0x600] ;  /* 0x00018000ff117b82 */ /* 0x000e620000000800 */
[-CC-:B----4-:R-:W-:Y:S02]  /*0990*/  SHF.R.U32.HI R5, RZ, R14.reuse, R7.reuse ;  /* 0x0000000eff057219 */ /* 0x190fe40000011607 */
[----:B------:R-:W-:Y:S01]  /*09a0*/  SHF.R.U64 R23, R12, R14, R7 ;  /* 0x0000000e0c177219 */ /* 0x000fe20000001207 */
[----:B------:R-:W-:-:S04]  /*09b0*/  IMAD.MOV.U32 R7, RZ, RZ, 0x1 ;  /* 0x00000001ff077424 */ /* 0x000fc800078e00ff */
[----:B------:R-:W4:Y:S01]  /*09c0*/  LDC R16, c[0x0][0x648] ;  /* 0x00019200ff107b82 */ /* 0x000f220000000800 */
[-C--:B0-----:R-:W-:Y:S02]  /*09d0*/  SHF.L.U32 R2, R9, R8.reuse, RZ ;  /* 0x0000000809027219 */ /* 0x081fe400000006ff */
[-CC-:B------:R-:W-:Y:S02]  /*09e0*/  SHF.R.U32.HI R15, RZ, R8.reuse, R5.reuse ;  /* 0x00000008ff0f7219 */ /* 0x180fe40000011605 */
[----:B------:R-:W-:Y:S02]  /*09f0*/  SHF.R.U64 R14, R23, R8, R5 ;  /* 0x00000008170e7219 */ /* 0x000fe40000001205 */
[----:B------:R-:W-:Y:S01]  /*0a00*/  LOP3.LUT R10, RZ, R2, RZ, 0x33, !PT ;  /* 0x00000002ff0a7212 */ /* 0x000fe200078e33ff */
[----:B------:R-:W0:Y:S01]  /*0a10*/  LDC R21, c[0x0][0x638] ;  /* 0x00018e00ff157b82 */ /* 0x000e220000000800 */
[----:B------:R-:W-:Y:S01]  /*0a20*/  SHF.L.U32 R5, R7, R8, RZ ;  /* 0x0000000807057219 */ /* 0x000fe200000006ff */
[----:B--2---:R-:W-:Y:S01]  /*0a30*/  IMAD.MOV.U32 R3, RZ, RZ, R15 ;  /* 0x000000ffff037224 */ /* 0x004fe200078e000f */
[----:B------:R-:W-:-:S05]  /*0a40*/  MOV R2, R14 ;  /* 0x0000000e00027202 */ /* 0x000fca0000000f00 */
[----:B------:R-:W2:Y:S01]  /*0a50*/  LDC R22, c[0x0][0x610] ;  /* 0x00018400ff167b82 */ /* 0x000ea20000000800 */
[----:B---3--:R-:W-:Y:S05]  /*0a60*/  @!P0 BRA `(.L_x_6) ;  /* 0x0000000000288947 */ /* 0x008fea0003800000 */
[----:B------:R-:W3:Y:S02]  /*0a70*/  LDC R9, c[0x0][0x64c] ;  /* 0x00019300ff097b82 */ /* 0x000ee40000000800 */
[----:B---3--:R-:W-:-:S05]  /*0a80*/  IADD3 R9, P0, R14, R9, RZ ;  /* 0x000000090e097210 */ /* 0x008fca0007f1e0ff */
        /* <DEDUP_REMOVED lines=8> */
.L_x_6:
[----:B----4-:R-:W-:Y:S01]  /*0b10*/  SHF.R.U64 R2, R2, R16, R3 ;  /* 0x0000001002027219 */ /* 0x010fe20000001203 */
[----:B------:R-:W-:Y:S01]  /*0b20*/  IMAD.MOV R11, RZ, RZ, -R11 ;  /* 0x000000ffff0b7224 */ /* 0x000fe200078e0a0b */
[----:B------:R-:W-:Y:S02]  /*0b30*/  LOP3.LUT R10, R23, R10, RZ, 0xc0, !PT ;  /* 0x0000000a170a7212 */ /* 0x000fe400078ec0ff */
[----:B-1----:R-:W-:Y:S01]  /*0b40*/  IADD3 R3, R17, -0x1, RZ ;  /* 0xffffffff11037810 */ /* 0x002fe20007ffe0ff */
[----:B------:R-:W-:Y:S02]  /*0b50*/  IMAD.MOV R6, RZ, RZ, -R2 ;  /* 0x000000ffff067224 */ /* 0x000fe400078e0a02 */
[----:B------:R-:W-:Y:S01]  /*0b60*/  IMAD R5, R5, R2, R10 ;  /* 0x0000000205057224 */ /* 0x000fe200078e020a */
[----:B------:R-:W-:Y:S01]  /*0b70*/  LOP3.LUT R3, R12, R3, RZ, 0xc0, !PT ;  /* 0x000000030c037212 */ /* 0x000fe200078ec0ff */
[----:B------:R-:W-:Y:S02]  /*0b80*/  @P3 IMAD R0, R13, R11, R4 ;  /* 0x0000000b0d003224 */ /* 0x000fe400078e0204 */
[----:B0-----:R-:W-:-:S02]  /*0b90*/  IMAD R2, R6, R21, R14 ;  /* 0x0000001506027224 */ /* 0x001fc400078e020e */
[----:B--2---:R-:W-:Y:S02]  /*0ba0*/  IMAD R22, R5, R22, R0 ;  /* 0x0000001605167224 */ /* 0x004fe400078e0200 */
[----:B------:R-:W-:Y:S02]  /*0bb0*/  IMAD R3, R2, R17, R3 ;  /* 0x0000001102037224 */ /* 0x000fe400078e0203 */
[----:B------:R-:W-:-:S03]  /*0bc0*/  IMAD.MOV.U32 R0, RZ, RZ, 0x1 ;  /* 0x00000001ff007424 */ /* 0x000fc600078e00ff */
[----:B------:R-:W-:Y:S02]  /*0bd0*/  SEL R19, R3, R22, !P3 ;  /* 0x0000001603137207 */ /* 0x000fe40005800000 */
[----:B------:R-:W-:-:S07]  /*0be0*/  SEL R22, R22, R3, !P3 ;  /* 0x0000000316167207 */ /* 0x000fce0005800000 */
.L_x_4:
[----:B------:R-:W-:-:S08]  /*0bf0*/  NOP ;  /* 0x0000000000007918 */ /* 0x000fd00000000000 */
[----:B------:R-:W0:Y:S02]  /*0c00*/  USETMAXREG.TRY_ALLOC.CTAPOOL UP0, 0xe8 ;  /* 0x000000e8000079c8 */ /* 0x000e240008000600 */
[----:B0-----:R-:W-:-:S13]  /*0c10*/  PLOP3.LUT P0, PT, PT, PT, UP0, 0x80, 0x0 ;  /* 0x000000000000781c */ /* 0x001fda0003f0f008 */
[----:B------:R-:W-:Y:S05]  /*0c20*/  @!P0 BRA `(.L_x_4) ;  /* 0xfffffffc00f08947 */ /* 0x000fea000383ffff */
[----:B------:R-:W-:Y:S01]  /*0c30*/  ULDC.64 UR4, c[0x0][0x598] ;  /* 0x0001660000047ab9 */ /* 0x000fe20000000a00 */
[----:B------:R-:W-:Y:S01]  /*0c40*/  ULDC.64 UR36, c[0x0][0x208] ;  /* 0x0000820000247ab9 */ /* 0x000fe20000000a00 */
[----:B------:R-:W-:-:S04]  /*0c50*/  ISETP.NE.U32.AND P0, PT, RZ, UR4, PT ;  /* 0x00000004ff007c0c */ /* 0x000fc8000bf05070 */
[----:B------:R-:W-:-:S13]  /*0c60*/  ISETP.NE.AND.EX P0, PT, RZ, UR5, PT, P0 ;  /* 0x00000005ff007c0c */ /* 0x000fda000bf05300 */
[----:B------:R-:W-:Y:S05]  /*0c70*/  @!P0 BRA `(.L_x_7) ;  /* 0x00000000001c8947 */ /* 0x000fea0003800000 */
[----:B------:R-:W0:Y:S02]  /*0c80*/  LDC.64 R2, c[0x0][0x598] ;  /* 0x00016600ff027b82 */ /* 0x000e240000000a00 */
[----:B0-----:R-:W2:Y:S02]  /*0c90*/  LDG.E.64 R2, desc[UR36][R2.64] ;  /* 0x0000002402027981 */ /* 0x001ea4000c1e1b00 */
[----:B--2---:R-:W-:-:S04]  /*0ca0*/  ISETP.NE.U32.AND P0, PT, R2, RZ, PT ;  /* 0x000000ff0200720c */ /* 0x004fc80003f05070 */
[----:B------:R-:W-:-:S13]  /*0cb0*/  ISETP.NE.AND.EX P0, PT, R3, RZ, PT, P0 ;  /* 0x000000ff0300720c */ /* 0x000fda0003f05300 */
[----:B------:R-:W-:Y:S05]  /*0cc0*/  @!P0 BRA `(.L_x_7) ;  /* 0x0000000000088947 */ /* 0x000fea0003800000 */
[----:B------:R0:W5:Y:S01]  /*0cd0*/  LD.E R17, desc[UR36][R2.64] ;  /* 0x0000002402117980 */ /* 0x000162000c101900 */
[----:B------:R-:W-:Y:S05]  /*0ce0*/  BRA `(.L_x_8) ;  /* 0x0000000000247947 */ /* 0x000fea0003800000 */
.L_x_7:
[----:B------:R-:W-:Y:S02]  /*0cf0*/  ULDC.64 UR4, c[0x0][0x588] ;  /* 0x0001620000047ab9 */ /* 0x000fe40000000a00 */
[----:B------:R-:W-:-:S04]  /*0d00*/  ISETP.NE.U32.AND P0, PT, RZ, UR4, PT ;  /* 0x00000004ff007c0c */ /* 0x000fc8000bf05070 */
[----:B------:R-:W-:-:S13]  /*0d10*/  ISETP.NE.AND.EX P0, PT, RZ, UR5, PT, P0 ;  /* 0x00000005ff007c0c */ /* 0x000fda000bf05300 */
[----:B------:R-:W-:Y:S05]  /*0d20*/  @!P0 BRA `(.L_x_9) ;  /* 0x00000000000c8947 */ /* 0x000fea0003800000 */
[----:B------:R-:W0:Y:S02]  /*0d30*/  LDC.64 R2, c[0x0][0x588] ;  /* 0x00016200ff027b82 */ /* 0x000e240000000a00 */
[----:B0-----:R1:W5:Y:S01]  /*0d40*/  LDG.E R17, desc[UR36][R2.64] ;  /* 0x0000002402117981 */ /* 0x001362000c1e1900 */
[----:B------:R-:W-:Y:S05]  /*0d50*/  BRA `(.L_x_8) ;  /* 0x0000000000087947 */ /* 0x000fea0003800000 */
.L_x_9:
[----:B------:R-:W-:Y:S02]  /*0d60*/  ULDC UR4, c[0x0][0x580] ;  /* 0x0001600000047ab9 */ /* 0x000fe40000000800 */
[----:B------:R-:W-:-:S07]  /*0d70*/  MOV R17, UR4 ;  /* 0x0000000400117c02 */ /* 0x000fce0008000f00 */
.L_x_8:
[----:B------:R-:W-:Y:S02]  /*0d80*/  ULDC.64 UR4, c[0x0][0x5a0] ;  /* 0x0001680000047ab9 */ /* 0x000fe40000000a00 */
[----:B------:R-:W-:-:S04]  /*0d90*/  ISETP.NE.U32.AND P0, PT, RZ, UR4, PT ;  /* 0x00000004ff007c0c */ /* 0x000fc8000bf05070 */
[----:B------:R-:W-:-:S13]  /*0da0*/  ISETP.NE.AND.EX P0, PT, RZ, UR5, PT, P0 ;  /* 0x00000005ff007c0c */ /* 0x000fda000bf05300 */
[----:B------:R-:W-:Y:S05]  /*0db0*/  @!P0 BRA `(.L_x_10) ;  /* 0x00000000001c8947 */ /* 0x000fea0003800000 */
[----:B01----:R-:W0:Y:S02]  /*0dc0*/  LDC.64 R2, c[0x0][0x5a0] ;  /* 0x00016800ff027b82 */ /* 0x003e240000000a00 */
[----:B0-----:R-:W2:Y:S02]  /*0dd0*/  LDG.E.64 R2, desc[UR36][R2.64] ;  /* 0x0000002402027981 */ /* 0x001ea4000c1e1b00 */
[----:B--2---:R-:W-:-:S04]  /*0de0*/  ISETP.NE.U32.AND P0, PT, R2, RZ, PT ;  /* 0x000000ff0200720c */ /* 0x004fc80003f05070 */
[----:B------:R-:W-:-:S13]  /*0df0*/  ISETP.NE.AND.EX P0, PT, R3, RZ, PT, P0 ;  /* 0x000000ff0300720c */ /* 0x000fda0003f05300 */
[----:B------:R-:W-:Y:S05]  /*0e00*/  @!P0 BRA `(.L_x_10) ;  /* 0x0000000000088947 */ /* 0x000fea0003800000 */
[----:B------:R0:W5:Y:S01]  /*0e10*/  LD.E R18, desc[UR36][R2.64] ;  /* 0x0000002402127980 */ /* 0x000162000c101900 */
[----:B------:R-:W-:Y:S05]  /*0e20*/  BRA `(.L_x_11) ;  /* 0x0000000000247947 */ /* 0x000fea0003800000 */
.L_x_10:
[----:B------:R-:W-:Y:S02]  /*0e30*/  ULDC.64 UR4, c[0x0][0x590] ;  /* 0x0001640000047ab9 */ /* 0x000fe40000000a00 */
[----:B------:R-:W-:-:S04]  /*0e40*/  ISETP.NE.U32.AND P0, PT, RZ, UR4, PT ;  /* 0x00000004ff007c0c */ /* 0x000fc8000bf05070 */
[----:B------:R-:W-:-:S13]  /*0e50*/  ISETP.NE.AND.EX P0, PT, RZ, UR5, PT, P0 ;  /* 0x00000005ff007c0c */ /* 0x000fda000bf05300 */
[----:B------:R-:W-:Y:S05]  /*0e60*/  @!P0 BRA `(.L_x_12) ;  /* 0x00000000000c8947 */ /* 0x000fea0003800000 */
[----:B01----:R-:W0:Y:S02]  /*0e70*/  LDC.64 R2, c[0x0][0x590] ;  /* 0x00016400ff027b82 */ /* 0x003e240000000a00 */
[----:B0-----:R1:W5:Y:S01]  /*0e80*/  LDG.E R18, desc[UR36][R2.64] ;  /* 0x0000002402127981 */ /* 0x001362000c1e1900 */
[----:B------:R-:W-:Y:S05]  /*0e90*/  BRA `(.L_x_11) ;  /* 0x0000000000087947 */ /* 0x000fea0003800000 */
.L_x_12:
[----:B------:R-:W-:Y:S02]  /*0ea0*/  ULDC UR4, c[0x0][0x584] ;  /* 0x0001610000047ab9 */ /* 0x000fe40000000800 */
[----:B------:R-:W-:-:S07]  /*0eb0*/  IMAD.U32 R18, RZ, RZ, UR4 ;  /* 0x00000004ff127e24 */ /* 0x000fce000f8e00ff */
.L_x_11:
[----:B------:R-:W-:-:S13]  /*0ec0*/  LOP3.LUT P0, RZ, R0, 0xff, RZ, 0xc0, !PT ;  /* 0x000000ff00ff7812 */ /* 0x000fda000780c0ff */
[----:B------:R-:W-:Y:S05]  /*0ed0*/  @!P0 EXIT ;  /* 0x000000000000894d */ /* 0x000fea0003800000 */
[----:B------:R-:W-:Y:S01]  /*0ee0*/  ULDC UR4, c[0x0][0x28c] ;  /* 0x0000a30000047ab9 */ /* 0x000fe20000000800 */
[----:B------:R-:W-:Y:S01]  /*0ef0*/  UMOV UR38, URZ ;  /* 0x0000003f00267c82 */ /* 0x000fe20008000000 */
[----:B------:R-:W-:Y:S01]  /*0f00*/  UIADD3 UR4, UR4, 0xff, URZ ;  /* 0x000000ff04047890 */ /* 0x000fe2000fffe03f */
[----:B------:R-:W-:-:S03]  /*0f10*/  UMOV UR39, URZ ;  /* 0x0000003f00277c82 */ /* 0x000fc60008000000 */
[----:B------:R-:W-:-:S04]  /*0f20*/  USHF.R.S32.HI UR5, URZ, 0x1f, UR4 ;  /* 0x0000001f3f057899 */ /* 0x000fc80008011404 */
[----:B------:R-:W-:-:S04]  /*0f30*/  ULEA.HI UR5, UR5, UR4, URZ, 0x8 ;  /* 0x0000000405057291 */ /* 0x000fc8000f8f403f */
[----:B------:R-:W-:-:S12]  /*0f40*/  USHF.R.S32.HI UR40, URZ, 0x8, UR5 ;  /* 0x000000083f287899 */ /* 0x000fd80008011405 */
.L_x_546:
[----:B--2---:R-:W2:Y:S01]  /*0f50*/  S2R R0, SR_TID.X ;  /* 0x0000000000007919 */ /* 0x004ea20000002100 */
[----:B---3--:R-:W3:Y:S01]  /*0f60*/  S2UR UR7, SR_CgaCtaId ;  /* 0x00000000000779c3 */ /* 0x008ee20000008800 */
[----:B------:R-:W-:Y:S02]  /*0f70*/  UMOV UR6, 0x400 ;  /* 0x0000040000067882 */ /* 0x000fe40000000000 */
[----:B---3--:R-:W-:Y:S01]  /*0f80*/  ULEA UR6, UR7, UR6, 0x18 ;  /* 0x0000000607067291 */ /* 0x008fe2000f8ec03f */
[----:B--2---:R-:W-:-:S04]  /*0f90*/  LOP3.LUT R0, R0, 0x80, RZ, 0xc0, !PT ;  /* 0x0000008000007812 */ /* 0x004fc800078ec0ff */
[----:B------:R-:W-:-:S06]  /*0fa0*/  SHF.R.U32.HI R0, RZ, 0x7, R0 ;  /* 0x00000007ff007819 */ /* 0x000fcc0000011600 */
[----:B------:R-:W2:Y:S02]  /*0fb0*/  SHFL.IDX PT, R0, R0, RZ, 0x1f ;  /* 0x00001fff00007589 */ /* 0x000ea400000e0000 */
[----:B--2---:R-:W-:-:S13]  /*0fc0*/  R2UR UR4, R0 ;  /* 0x00000000000472ca */ /* 0x004fda00000e0000 */
[----:B------:R-:W-:-:S04]  /*0fd0*/  ULEA.HI UR5, UR4, UR4, URZ, 0x1 ;  /* 0x0000000404057291 */ /* 0x000fc8000f8f083f */
[----:B------:R-:W-:-:S04]  /*0fe0*/  ULOP3.LUT UR5, UR5, 0x7fffe, URZ, 0xc0, !UPT ;  /* 0x0007fffe05057892 */ /* 0x000fc8000f8ec03f */
[----:B------:R-:W-:-:S03]  /*0ff0*/  UIADD3 UR5, UR4, -UR5, URZ ;  /* 0x8000000504057290 */ /* 0x000fc6000fffe03f */
[----:B------:R-:W-:Y:S01]  /*1000*/  ULDC UR4, c[0x0][0x28c] ;  /* 0x0000a30000047ab9 */ /* 0x000fe20000000800 */
[----:B------:R-:W-:Y:S01]  /*1010*/  ULEA UR5, UR5, UR6, 0xd ;  /* 0x0000000605057291 */ /* 0x000fe2000f8e683f */
[----:B------:R-:W-:-:S03]  /*1020*/  ISETP.LT.AND P0, PT, RZ, UR4, PT ;  /* 0x00000004ff007c0c */ /* 0x000fc6000bf01270 */
[----:B------:R-:W-:-:S04]  /*1030*/  UIADD3 UR5, UR5, 0x100, URZ ;  /* 0x0000010005057890 */ /* 0x000fc8000fffe03f */
[----:B------:R-:W-:-:S04]  /*1040*/  USHF.R.U32.HI UR5, URZ, 0x4, UR5 ;  /* 0x000000043f057899 */ /* 0x000fc80008011605 */
[----:B------:R-:W-:-:S04]  /*1050*/  ULOP3.LUT UR5, UR5, 0x3fff, URZ, 0xc0, !UPT ;  /* 0x00003fff05057892 */ /* 0x000fc8000f8ec03f */
[----:B------:R-:W-:Y:S01]  /*1060*/  ULOP3.LUT UR41, UR5, 0x10000, URZ, 0xfc, !UPT ;  /* 0x0001000005297892 */ /* 0x000fe2000f8efc3f */
[----:B-1--4-:R-:W-:Y:S11]  /*1070*/  @P0 BRA `(.L_x_13) ;  /* 0x0000000000400947 */ /* 0x012ff60003800000 */
[----:B------:R-:W-:Y:S01]  /*1080*/  MOV R0, 0x0 ;  /* 0x0000000000007802 */ /* 0x000fe20000000f00 */
[----:B------:R-:W-:Y:S01]  /*1090*/  ULDC.64 UR4, c[0x4][0x68] ;  /* 0x01001a0000047ab9 */ /* 0x000fe20000000a00 */
[----:B------:R-:W-:Y:S01]  /*10a0*/  ULDC.64 UR6, c[0x4][0x8] ;  /* 0x0100020000067ab9 */ /* 0x000fe20000000a00 */
[----:B------:R-:W-:Y:S01]  /*10b0*/  IMAD.U32 R4, RZ, RZ, UR4 ;  /* 0x00000004ff047e24 */ /* 0x000fe2000f8e00ff */
[----:B01----:R0:W1:Y:S01]  /*10c0*/  LDC.64 R2, c[0x4][R0] ;  /* 0x0100000000027b82 */ /* 0x0030620000000a00 */
[----:B------:R-:W-:Y:S01]  /*10d0*/  MOV R5, UR5 ;  /* 0x0000000500057c02 */ /* 0x000fe20008000f00 */
[----:B------:R-:W-:Y:S01]  /*10e0*/  ULDC.64 UR4, c[0x4][0x70] ;  /* 0x01001c0000047ab9 */ /* 0x000fe20000000a00 */
[----:B------:R-:W-:Y:S01]  /*10f0*/  MOV R10, UR6 ;  /* 0x00000006000a7c02 */ /* 0x000fe20008000f00 */
[----:B------:R-:W-:Y:S01]  /*1100*/  IMAD.U32 R6, RZ, RZ, UR4 ;  /* 0x00000004ff067e24 */ /* 0x000fe2000f8e00ff */
[----:B------:R-:W-:Y:S01]  /*1110*/  MOV R12, 0x1 ;  /* 0x00000001000c7802 */ /* 0x000fe20000000f00 */
[----:B------:R-:W-:-:S02]  /*1120*/  IMAD.U32 R7, RZ, RZ, UR5 ;  /* 0x00000005ff077e24 */ /* 0x000fc4000f8e00ff */
[----:B------:R-:W-:Y:S02]  /*1130*/  IMAD.U32 R11, RZ, RZ, UR7 ;  /* 0x00000007ff0b7e24 */ /* 0x000fe4000f8e00ff */
[----:B------:R-:W-:Y:S02]  /*1140*/  IMAD.MOV.U32 R8, RZ, RZ, 0x1e1 ;  /* 0x000001e1ff087424 */ /* 0x000fe400078e00ff */
[----:B0-----:R-:W-:-:S07]  /*1150*/  IMAD.MOV.U32 R13, RZ, RZ, RZ ;  /* 0x000000ffff0d7224 */ /* 0x001fce00078e00ff */
[----:B------:R-:W-:-:S07]  /*1160*/  LEPC R20, `(.L_x_13) ;  /* 0x000000001014794e */ /* 0x000fce0000000000 */
[----:B-1---5:R-:W-:Y:S05]  /*1170*/  CALL.ABS.NOINC R2 ;  /* 0x0000000002007343 */ /* 0x022fea0003c00000 */
.L_x_13:
[----:B01----:R-:W2:Y:S02]  /*1180*/  LDL R2, [R1+0x200] ;  /* 0x0002000001027983 */ /* 0x003ea40000100800 */
[----:B--2---:R-:W-:-:S04]  /*1190*/  LOP3.LUT R0, R2, 0x1, RZ, 0xfc, !PT ;  /* 0x0000000102007812 */ /* 0x004fc800078efcff */
[----:B------:R-:W-:-:S13]  /*11a0*/  ISETP.NE.AND P0, PT, R0, 0x3, PT ;  /* 0x000000030000780c */ /* 0x000fda0003f05270 */
[----:B------:R-:W-:Y:S05]  /*11b0*/  @!P0 BRA `(.L_x_14) ;  /* 0x0000000000048947 */ /* 0x000fea0003800000 */
[----:B------:R-:W-:Y:S01]  /*11c0*/  BPT.TRAP 0x1 ;  /* 0x000000040000795c */ /* 0x000fe20000300000 */
.L_x_14:
[----:B------:R-:W0:Y:S01]  /*11d0*/  S2UR UR5, SR_CgaCtaId ;  /* 0x00000000000579c3 */ /* 0x000e220000008800 */
[----:B------:R-:W-:Y:S01]  /*11e0*/  UMOV UR4, 0x400 ;  /* 0x0000040000047882 */ /* 0x000fe20000000000 */
[----:B------:R-:W-:Y:S01]  /*11f0*/  IMAD.U32 R3, RZ, RZ, UR39 ;  /* 0x00000027ff037e24 */ /* 0x000fe2000f8e00ff */
[----:B------:R-:W-:-:S04]  /*1200*/  MOV R2, UR38 ;  /* 0x0000002600027c02 */ /* 0x000fc80008000f00 */
[----:B------:R-:W-:Y:S01]  /*1210*/  SHF.L.U32 R2, R2, 0x1f, RZ ;  /* 0x0000001f02027819 */ /* 0x000fe200000006ff */
[----:B0-----:R-:W-:-:S06]  /*1220*/  ULEA UR4, UR5, UR4, 0x18 ;  /* 0x0000000405047291 */ /* 0x001fcc000f8ec03f */
[----:B------:R-:W-:-:S04]  /*1230*/  IMAD.U32 R0, RZ, RZ, UR4 ;  /* 0x00000004ff007e24 */ /* 0x000fc8000f8e00ff */
[----:B------:R-:W-:-:S04]  /*1240*/  IMAD R3, R3, 0x8, R0 ;  /* 0x0000000803037824 */ /* 0x000fc800078e0200 */
[----:B------:R0:W1:Y:S01]  /*1250*/  SYNCS.PHASECHK.TRANS64.TRYWAIT P1, [R3+URZ], R2 ;  /* 0x00000002030075a7 */ /* 0x000062000802017f */
[----:B------:R-:W-:Y:S05]  /*1260*/  @!P0 BRA `(.L_x_15) ;  /* 0x0000000000048947 */ /* 0x000fea0003800000 */
[----:B------:R-:W-:Y:S01]  /*1270*/  BPT.TRAP 0x1 ;  /* 0x000000040000795c */ /* 0x000fe20000300000 */
.L_x_15:
[----:B-1----:R-:W-:Y:S05]  /*1280*/  @P1 BRA `(.L_x_16) ;  /* 0x0000000000081947 */ /* 0x002fea0003800000 */
[----:B------:R-:W1:Y:S02]  /*1290*/  SYNCS.PHASECHK.TRANS64.TRYWAIT P1, [R3+URZ], R2 ;  /* 0x00000002030075a7 */ /* 0x000e64000802017f */
[----:B-1----:R-:W-:Y:S05]  /*12a0*/  @!P1 BRA `(.L_x_17) ;  /* 0x000001f4000c9947 */ /* 0x002fea0003800000 */
.L_x_16:
[----:B------:R-:W-:-:S04]  /*12b0*/  UISETP.LT.AND UP0, UPT, UR40, 0x1, UPT ;  /* 0x000000012800788c */ /* 0x000fc8000bf01270 */
[----:B------:R-:W-:-:S06]  /*12c0*/  USEL UR4, UR40, 0x1, UP0 ;  /* 0x0000000128047887 */ /* 0x000fcc0008000000 */
[----:B------:R-:W-:Y:S01]  /*12d0*/  MOV R4, UR4 ;  /* 0x0000000400047c02 */ /* 0x000fe20008000f00 */
[----:B------:R-:W-:Y:S05]  /*12e0*/  WARPSYNC.ALL ;  /* 0x0000000000007948 */ /* 0x000fea0003800000 */
[----:B------:R-:W-:-:S04]  /*12f0*/  IADD3 R4, -R4, UR40, RZ ;  /* 0x0000002804047c10 */ /* 0x000fc8000fffe1ff */
[----:B------:R-:W-:Y:S02]  /*1300*/  ISETP.GE.AND P1, PT, R4, 0x1, PT ;  /* 0x000000010400780c */ /* 0x000fe40003f26270 */
[----:B------:R-:W-:Y:S01]  /*1310*/  R2UR UR4, R0 ;  /* 0x00000000000472ca */ /* 0x000fe200000e0000 */
[----:B------:R-:W-:Y:S01]  /*1320*/  UIMAD UR8, UR39, 0xc00, UR41 ;  /* 0x00000c00270878a4 */ /* 0x000fe2000f8e0229 */
[----:B------:R-:W-:Y:S01]  /*1330*/  WARPGROUP.ARRIVE ;  /* 0x00000000000079c5 */ /* 0x000fe20000000000 */
[----:B------:R-:W-:Y:S01]  /*1340*/  UMOV UR9, 0x40000040 ;  /* 0x4000004000097882 */ /* 0x000fe20000000000 */
[----:B------:R-:W-:Y:S01]  /*1350*/  UMOV UR11, 0x40000040 ;  /* 0x40000040000b7882 */ /* 0x000fe20000000000 */
[----:B------:R-:W-:Y:S01]  /*1360*/  STL [R1+0x2f8], R22 ;  /* 0x0002f81601007387 */ /* 0x000fe20000100800 */
[----:B------:R-:W-:Y:S01]  /*1370*/  UIADD3 UR12, UR8, 0x400, URZ ;  /* 0x00000400080c7890 */ /* 0x000fe2000fffe03f */
[----:B------:R-:W-:Y:S02]  /*1380*/  UMOV UR15, UR11 ;  /* 0x0000000b000f7c82 */ /* 0x000fe40008000000 */
[----:B------:R-:W-:Y:S01]  /*1390*/  STL [R1+0x2f4], R19 ;  /* 0x0002f41301007387 */ /* 0x000fe20000100800 */
[----:B------:R-:W-:-:S03]  /*13a0*/  UMOV UR13, 0x40000040 ;  /* 0x40000040000d7882 */ /* 0x000fc60000000000 */
[----:B------:R-:W-:Y:S01]  /*13b0*/  UIADD3 UR4, UR4, 0x18100, URZ ;  /* 0x0001810004047890 */ /* 0x000fe2000fffe03f */
[----:B-----5:R2:W-:Y:S03]  /*13c0*/  STL [R1+0x2f0], R18 ;  /* 0x0002f01201007387 */ /* 0x0205e60000100800 */
[----:B------:R-:W-:Y:S01]  /*13d0*/  USHF.R.U32.HI UR4, URZ, 0x4, UR4 ;  /* 0x000000043f047899 */ /* 0x000fe20008011604 */
[----:B------:R3:W-:Y:S03]  /*13e0*/  STL [R1+0x2ec], R17 ;  /* 0x0002ec1101007387 */ /* 0x0007e60000100800 */
[----:B------:R-:W-:Y:S01]  /*13f0*/  ULOP3.LUT UR4, UR4, 0x3fff, URZ, 0xc0, !UPT ;  /* 0x00003fff04047892 */ /* 0x000fe2000f8ec03f */
[----:B------:R4:W-:Y:S03]  /*1400*/  STL [R1+0x2e8], R16 ;  /* 0x0002e81001007387 */ /* 0x0009e60000100800 */
[----:B------:R-:W-:Y:S01]  /*1410*/  ULOP3.LUT UR4, UR4, 0x10000, URZ, 0xfc, !UPT ;  /* 0x0001000004047892 */ /* 0x000fe2000f8efc3f */
[----:B------:R4:W-:Y:S03]  /*1420*/  STL [R1+0x2e4], R4 ;  /* 0x0002e40401007387 */ /* 0x0009e60000100800 */
[----:B------:R-:W-:Y:S01]  /*1430*/  ULEA UR6, UR39, UR4, 0xc ;  /* 0x0000000427067291 */ /* 0x000fe2000f8e603f */
[----:B------:R4:W-:Y:S06]  /*1440*/  STL [R1+0x2fc], R0 ;  /* 0x0002fc0001007387 */ /* 0x0009ec0000100800 */
[----:B------:R-:W-:-:S02]  /*1450*/  UMOV UR10, UR6 ;  /* 0x00000006000a7c82 */ /* 0x000fc40008000000 */
[----:B------:R-:W-:Y:S01]  /*1460*/  IGMMA.64x256x32.S8.S8 R24, gdesc[UR8], RZ, !UPT, gsb0 ;  /* 0x06600000081879f1 */ /* 0x000fe2000c0410ff */
[----:B------:R-:W-:Y:S02]  /*1470*/  UMOV UR14, UR10 ;  /* 0x0000000a000e7c82 */ /* 0x000fe40008000000 */
[----:B------:R-:W-:Y:S02]  /*1480*/  WARPGROUP.DEPBAR.LE gsb0, 0x0 ;  /* 0x00008000000079c5 */ /* 0x000fe40000010000 */
[----:B------:R-:W-:Y:S01]  /*1490*/  STL.64 [R1], R24 ;  /* 0x0000001801007387 */ /* 0x000fe20000100a00 */
[----:B------:R-:W-:Y:S01]  /*14a0*/  IMAD.MOV.U32 R227, RZ, RZ, R54 ;  /* 0x000000ffffe37224 */ /* 0x000fe200078e0036 */
[----:B------:R-:W-:Y:S01]  /*14b0*/  MOV R225, R56 ;  /* 0x0000003800e17202 */ /* 0x000fe20000000f00 */
[----:B------:R-:W-:Y:S01]  /*14c0*/  IMAD.MOV.U32 R226, RZ, RZ, R55 ;  /* 0x000000ffffe27224 */ /* 0x000fe200078e0037 */
[----:B------:R-:W-:Y:S01]  /*14d0*/  STL.64 [R1+0x8], R26 ;  /* 0x0000081a01007387 */ /* 0x000fe20000100a00 */
        /* <DEDUP_REMOVED lines=75> */
[----:B--2---:R-:W-:Y:S01]  /*1990*/  MOV R18, R134 ;  /* 0x0000008600127202 */ /* 0x004fe20000000f00 */
        /* <DEDUP_REMOVED lines=9> */
[----:B01----:R-:W-:Y:S01]  /*1a30*/  MOV R3, R149 ;  /* 0x0000009500037202 */ /* 0x003fe20000000f00 */
[----:B------:R-:W-:Y:S01]  /*1a40*/  IMAD.MOV.U32 R197, RZ, RZ, R121 ;  /* 0x000000ffffc57224 */ /* 0x000fe200078e0079 */
[----:B------:R0:W-:Y:S01]  /*1a50*/  STL.64 [R1+0x70], R52 ;  /* 0x0000703401007387 */ /* 0x0001e20000100a00 */
[----:B------:R-:W-:-:S02]  /*1a60*/  IMAD.MOV.U32 R199, RZ, RZ, R123 ;  /* 0x000000ffffc77224 */ /* 0x000fc400078e007b */
[----:B------:R-:W-:Y:S01]  /*1a70*/  IMAD.MOV.U32 R200, RZ, RZ, R124 ;  /* 0x000000ffffc87224 */ /* 0x000fe200078e007c */
[----:B------:R-:W-:Y:S01]  /*1a80*/  STL [R1+0xb80], R154 ;  /* 0x000b809a01007387 */ /* 0x000fe20000100800 */
[----:B------:R-:W-:Y:S02]  /*1a90*/  IMAD.MOV.U32 R202, RZ, RZ, R126 ;  /* 0x000000ffffca7224 */ /* 0x000fe400078e007e */
[----:B------:R-:W-:Y:S02]  /*1aa0*/  IMAD.MOV.U32 R203, RZ, RZ, R127 ;  /* 0x000000ffffcb7224 */ /* 0x000fe400078e007f */
[----:B------:R-:W-:Y:S02]  /*1ab0*/  IMAD.MOV.U32 R23, RZ, RZ, R129 ;  /* 0x000000ffff177224 */ /* 0x000fe400078e0081 */
[----:B------:R-:W-:Y:S02]  /*1ac0*/  IMAD.MOV.U32 R22, RZ, RZ, R130 ;  /* 0x000000ffff167224 */ /* 0x000fe400078e0082 */
[----:B------:R-:W-:-:S02]  /*1ad0*/  IMAD.MOV.U32 R20, RZ, RZ, R132 ;  /* 0x000000ffff147224 */ /* 0x000fc400078e0084 */
[----:B------:R-:W-:Y:S02]  /*1ae0*/  IMAD.MOV.U32 R19, RZ, RZ, R133 ;  /* 0x000000ffff137224 */ /* 0x000fe400078e0085 */
[----:B---3--:R-:W-:Y:S02]  /*1af0*/  IMAD.MOV.U32 R17, RZ, RZ, R135 ;  /* 0x000000ffff117224 */ /* 0x008fe400078e0087 */
[----:B----4-:R-:W-:Y:S02]  /*1b00*/  IMAD.MOV.U32 R16, RZ, RZ, R136 ;  /* 0x000000ffff107224 */ /* 0x010fe400078e0088 */
[----:B------:R-:W-:Y:S02]  /*1b10*/  IMAD.MOV.U32 R14, RZ, RZ, R138 ;  /* 0x000000ffff0e7224 */ /* 0x000fe400078e008a */
[----:B------:R-:W-:Y:S02]  /*1b20*/  IMAD.MOV.U32 R13, RZ, RZ, R139 ;  /* 0x000000ffff0d7224 */ /* 0x000fe400078e008b */
[----:B------:R-:W-:-:S02]  /*1b30*/  IMAD.MOV.U32 R11, RZ, RZ, R141 ;  /* 0x000000ffff0b7224 */ /* 0x000fc400078e008d */
[----:B------:R-:W-:Y:S02]  /*1b40*/  IMAD.MOV.U32 R10, RZ, RZ, R142 ;  /* 0x000000ffff0a7224 */ /* 0x000fe400078e008e */
[----:B------:R-:W-:Y:S02]  /*1b50*/  IMAD.MOV.U32 R8, RZ, RZ, R144 ;  /* 0x000000ffff087224 */ /* 0x000fe400078e0090 */
[----:B------:R-:W-:Y:S02]  /*1b60*/  IMAD.MOV.U32 R7, RZ, RZ, R145 ;  /* 0x000000ffff077224 */ /* 0x000fe400078e0091 */
[----:B------:R-:W-:Y:S02]  /*1b70*/  IMAD.MOV.U32 R5, RZ, RZ, R147 ;  /* 0x000000ffff057224 */ /* 0x000fe400078e0093 */
[----:B------:R-:W-:Y:S02]  /*1b80*/  IMAD.MOV.U32 R4, RZ, RZ, R148 ;  /* 0x000000ffff047224 */ /* 0x000fe400078e0094 */
[----:B------:R-:W-:-:S02]  /*1b90*/  IMAD.MOV.U32 R2, RZ, RZ, R150 ;  /* 0x000000ffff027224 */ /* 0x000fc400078e0096 */
[----:B------:R-:W-:Y:S02]  /*1ba0*/  IMAD.MOV.U32 R0, RZ, RZ, R151 ;  /* 0x000000ffff007224 */ /* 0x000fe400078e0097 */
[----:B0-----:R-:W-:-:S06]  /*1bb0*/  WARPGROUP.ARRIVE ;  /* 0x00000000000079c5 */ /* 0x001fcc0000000000 */
[----:B------:R-:W-:Y:S03]  /*1bc0*/  IGMMA.64x256x32.S8.S8 R24, gdesc[UR12], RZ, !UPT, gsb0 ;  /* 0x066000000c1879f1 */ /* 0x000fe6000c0410ff */
[----:B------:R-:W-:Y:S02]  /*1bd0*/  WARPGROUP.DEPBAR.LE gsb0, 0x0 ;  /* 0x00008000000079c5 */ /* 0x000fe40000010000 */
[----:B------:R-:W-:Y:S04]  /*1be0*/  STL.64 [R1+0xb78], R150 ;  /* 0x000b789601007387 */ /* 0x000fe80000100a00 */
        /* <DEDUP_REMOVED lines=24> */
[----:B------:R0:W-:Y:S04]  /*1d70*/  STL.64 [R1+0xab0], R100 ;  /* 0x000ab06401007387 */ /* 0x0001e80000100a00 */
[----:B0-----:R-:W2:Y:S04]  /*1d80*/  LDL.LU R100, [R1] ;  /* 0x0000000001647983 */ /* 0x001ea80000300800 */
[----:B------:R-:W2:Y:S04]  /*1d90*/  LDL.LU R101, [R1+0x4] ;  /* 0x0000040001657983 */ /* 0x000ea80000300800 */
        /* <DEDUP_REMOVED lines=27> */
[----:B------:R-:W2:Y:S01]  /*1f50*/  LDL.LU R129, [R1+0x74] ;  /* 0x0000740001817983 */ /* 0x000ea20000300800 */
        /* <DEDUP_REMOVED lines=32> */
[----:B------:R-:W-:Y:S01]  /*2160*/  UIADD3 UR12, UR8, 0x2, URZ ;  /* 0x00000002080c7890 */ /* 0x000fe2000fffe03f */
[----:B------:R-:W-:Y:S01]  /*2170*/  IMAD.MOV.U32 R207, RZ, RZ, R21 ;  /* 0x000000ffffcf7224 */ /* 0x000fe200078e0015 */
[----:B------:R-:W-:Y:S01]  /*2180*/  UIADD3 UR14, UR6, 0x2, URZ ;  /* 0x00000002060e7890 */ /* 0x000fe2000fffe03f */
[----:B------:R-:W-:Y:S01]  /*2190*/  IMAD.MOV.U32 R208, RZ, RZ, R20 ;  /* 0x000000ffffd07224 */ /* 0x000fe200078e0014 */
[----:B------:R-:W-:Y:S01]  /*21a0*/  UMOV UR13, 0x40000040 ;  /* 0x40000040000d7882 */ /* 0x000fe20000000000 */
[----:B------:R-:W-:Y:S01]  /*21b0*/  IMAD.MOV.U32 R210, RZ, RZ, R18 ;  /* 0x000000ffffd27224 */ /* 0x000fe200078e0012 */
[----:B------:R-:W-:Y:S01]  /*21c0*/  UMOV UR15, 0x40000040 ;  /* 0x40000040000f7882 */ /* 0x000fe20000000000 */
        /* <DEDUP_REMOVED lines=8> */
[----:B------:R-:W-:Y:S02]  /*2250*/  IMAD.MOV.U32 R223, RZ, RZ, R5 ;  /* 0x000000ffffdf7224 */ /* 0x000fe400078e0005 */
[----:B------:R-:W-:Y:S02]  /*2260*/  IMAD.MOV.U32 R225, RZ, RZ, R3 ;  /* 0x000000ffffe17224 */ /* 0x000fe400078e0003 */
[----:B------:R-:W-:-:S06]  /*2270*/  IMAD.MOV.U32 R226, RZ, RZ, R2 ;  /* 0x000000ffffe27224 */ /* 0x000fcc00078e0002 */
[----:B--2---:R-:W-:-:S06]  /*2280*/  WARPGROUP.ARRIVE ;  /* 0x00000000000079c5 */ /* 0x004fcc0000000000 */
[----:B------:R-:W-:Y:S03]  /*2290*/  IGMMA.64x256x32.S8.S8 R100, gdesc[UR12], R100, gsb0 ;  /* 0x066000000c6479f1 */ /* 0x000fe60008041064 */
[----:B------:R-:W-:Y:S02]  /*22a0*/  WARPGROUP.DEPBAR.LE gsb0, 0x0 ;  /* 0x00008000000079c5 */ /* 0x000fe40000010000 */
[----:B------:R-:W-:Y:S04]  /*22b0*/  STL.64 [R1], R100 ;  /* 0x0000006401007387 */ /* 0x000fe80000100a00 */
        /* <DEDUP_REMOVED lines=63> */
[----:B0-----:R-:W2:Y:S04]  /*26b0*/  LDL.LU R154, [R1+0xb80] ;  /* 0x000b8000019a7983 */ /* 0x001ea80000300800 */
[----:B------:R-:W3:Y:S04]  /*26c0*/  LDL.LU.64 R150, [R1+0xb78] ;  /* 0x000b780001967983 */ /* 0x000ee80000300a00 */
        /* <DEDUP_REMOVED lines=24> */
[----:B------:R-:W3:Y:S01]  /*2850*/  LDL.LU.64 R100, [R1+0xab0] ;  /* 0x000ab00001647983 */ /* 0x000ee20000300a00 */
[----:B------:R-:W-:Y:S01]  /*2860*/  UIADD3 UR12, UR8, 0x402, URZ ;  /* 0x00000402080c7890 */ /* 0x000fe2000fffe03f */
[----:B------:R-:W-:Y:S01]  /*2870*/  UMOV UR13, 0x40000040 ;  /* 0x40000040000d7882 */ /* 0x000fe20000000000 */
[----:B---3--:R-:W-:-:S07]  /*2880*/  WARPGROUP.ARRIVE ;  /* 0x00000000000079c5 */ /* 0x008fce0000000000 */
[----:B------:R-:W-:Y:S03]  /*2890*/  IGMMA.64x256x32.S8.S8 R24, gdesc[UR12], R24, gsb0 ;  /* 0x066000000c1879f1 */ /* 0x000fe60008041018 */
        /* <DEDUP_REMOVED lines=65> */
[----:B0-----:R-:W3:Y:S04]  /*2cb0*/  LDL.LU.64 R24, [R1] ;  /* 0x0000000001187983 */ /* 0x001ee80000300a00 */
        /* <DEDUP_REMOVED lines=63> */
[----:B------:R-:W-:-:S02]  /*30b0*/  UIADD3 UR12, UR8, 0x4, URZ ;  /* 0x00000004080c7890 */ /* 0x000fc4000fffe03f */
[----:B------:R-:W-:Y:S01]  /*30c0*/  UIADD3 UR14, UR6, 0x4, URZ ;  /* 0x00000004060e7890 */ /* 0x000fe2000fffe03f */
[----:B------:R-:W-:Y:S01]  /*30d0*/  UMOV UR13, 0x40000040 ;  /* 0x40000040000d7882 */ /* 0x000fe20000000000 */
[----:B------:R-:W-:Y:S01]  /*30e0*/  UMOV UR15, 0x40000040 ;  /* 0x40000040000f7882 */ /* 0x000fe20000000000 */
[----:B---3--:R-:W-:-:S06]  /*30f0*/  WARPGROUP.ARRIVE ;  /* 0x00000000000079c5 */ /* 0x008fcc0000000000 */
[----:B------:R-:W-:Y:S03]  /*3100*/  IGMMA.64x256x32.S8.S8 R24, gdesc[UR12], R24, gsb0 ;  /* 0x066000000c1879f1 */ /* 0x000fe60008041018 */
        /* <DEDUP_REMOVED lines=57> */
[----:B------:R0:W-:Y:S01]  /*34a0*/  STL.64 [R1+0x70], R52 ;  /* 0x0000703401007387 */ /* 0x0001e20000100a00 */
[----:B------:R-:W-:Y:S01]  /*34b0*/  IMAD.MOV.U32 R184, RZ, RZ, R108 ;  /* 0x000000ffffb87224 */ /* 0x000fe200078e006c */
[----:B------:R-:W-:Y:S01]  /*34c0*/  MOV R183, R107 ;  /* 0x0000006b00b77202 */ /* 0x000fe20000000f00 */
[----:B------:R-:W-:Y:S01]  /*34d0*/  IMAD.MOV.U32 R185, RZ, RZ, R109 ;  /* 0x000000ffffb97224 */ /* 0x000fe200078e006d */
[----:B------:R-:W3:Y:S01]  /*34e0*/  LDL.LU.64 R150, [R1+0xaa8] ;  /* 0x000aa80001967983 */ /* 0x000ee20000300a00 */
        /* <DEDUP_REMOVED lines=68> */
[----:B------:R-:W-:-:S02]  /*3930*/  IMAD.MOV.U32 R227, RZ, RZ, R54 ;  /* 0x000000ffffe37224 */ /* 0x000fc400078e0036 */
[----:B------:R-:W-:Y:S01]  /*3940*/  IMAD.MOV.U32 R226, RZ, RZ, R55 ;  /* 0x000000ffffe27224 */ /* 0x000fe200078e0037 */
        /* <DEDUP_REMOVED lines=31> */
[----:B0-----:R-:W3:Y:S04]  /*3b40*/  LDL.LU.64 R52, [R1+0x920] ;  /* 0x0009200001347983 */ /* 0x001ee80000300a00 */
        /* <DEDUP_REMOVED lines=15> */
[----:B------:R-:W-:-:S02]  /*3c40*/  UMOV UR13, 0x40000040 ;  /* 0x40000040000d7882 */ /* 0x000fc40000000000 */
[----:B--2---:R-:W-:Y:S01]  /*3c50*/  STL [R1+0x8a8], R154 ;  /* 0x0008a89a01007387 */ /* 0x004fe20000100800 */
[----:B---3--:R-:W-:-:S06]  /*3c60*/  WARPGROUP.ARRIVE ;  /* 0x00000000000079c5 */ /* 0x008fcc0000000000 */
        /* <DEDUP_REMOVED lines=103> */
[----:B------:R-:W-:Y:S01]  /*42e0*/  IMAD.MOV.U32 R226, RZ, RZ, R2 ;  /* 0x000000ffffe27224 */ /* 0x000fe200078e0002 */
[----:B------:R-:W-:Y:S02]  /*42f0*/  UIADD3 UR12, UR8, 0x6, URZ ;  /* 0x00000006080c7890 */ /* 0x000fe4000fffe03f */
[----:B------:R-:W-:Y:S01]  /*4300*/  UIADD3 UR14, UR6, 0x6, URZ ;  /* 0x00000006060e7890 */ /* 0x000fe2000fffe03f */
[----:B------:R-:W-:Y:S01]  /*4310*/  UMOV UR13, 0x40000040 ;  /* 0x40000040000d7882 */ /* 0x000fe20000000000 */
[----:B------:R-:W-:Y:S01]  /*4320*/  UMOV UR15, 0x40000040 ;  /* 0x40000040000f7882 */ /* 0x000fe20000000000 */
        /* <DEDUP_REMOVED lines=244> */
[----:B------:R-:W-:Y:S01]  /*5270*/  STL.64 [R1+0x50], R44 ;  /* 0x0000502c01007387 */ /* 0x000fe20000100a00 */
[----:B------:R-:W-:-:S03]  /*5280*/  IMAD.MOV.U32 R2, RZ, RZ, R150 ;  /* 0x000000ffff027224 */ /* 0x000fc600078e0096 */
[----:B------:R-:W-:Y:S01]  /*5290*/  STL.64 [R1+0x58], R46 ;  /* 0x0000582e01007387 */ /* 0x000fe20000100a00 */
[----:B------:R-:W-:-:S03]  /*52a0*/  IMAD.MOV.U32 R0, RZ, RZ, R151 ;  /* 0x000000ffff007224 */ /* 0x000fc600078e0097 */
[----:B------:R-:W-:Y:S01]  /*52b0*/  STL.64 [R1+0x60], R48 ;  /* 0x0000603001007387 */ /* 0x000fe20000100a00 */
[----:B------:R-:W-:Y:S01]  /*52c0*/  IMAD.MOV.U32 R4, RZ, RZ, R148 ;  /* 0x000000ffff047224 */ /* 0x000fe200078e0094 */
[----:B------:R-:W-:Y:S02]  /*52d0*/  MOV R3, R149 ;  /* 0x0000009500037202 */ /* 0x000fe40000000f00 */
[----:B------:R-:W-:Y:S01]  /*52e0*/  STL.64 [R1+0x68], R50 ;  /* 0x0000683201007387 */ /* 0x000fe20000100a00 */
[----:B------:R-:W-:Y:S01]  /*52f0*/  MOV R6, R146 ;  /* 0x0000009200067202 */ /* 0x000fe20000000f00 */
[----:B------:R-:W-:Y:S02]  /*5300*/  IMAD.MOV.U32 R5, RZ, RZ, R147 ;  /* 0x000000ffff057224 */ /* 0x000fe400078e0093 */
[----:B------:R0:W-:Y:S01]  /*5310*/  STL.64 [R1+0x70], R52 ;  /* 0x0000703401007387 */ /* 0x0001e20000100a00 */
[----:B------:R-:W-:-:S03]  /*5320*/  IMAD.MOV.U32 R8, RZ, RZ, R144 ;  /* 0x000000ffff087224 */ /* 0x000fc600078e0090 */
[----:B------:R-:W3:Y:S01]  /*5330*/  LDL.LU.64 R150, [R1+0x7d0] ;  /* 0x0007d00001967983 */ /* 0x000ee20000300a00 */
[----:B------:R-:W-:Y:S01]  /*5340*/  IMAD.MOV.U32 R7, RZ, RZ, R145 ;  /* 0x000000ffff077224 */ /* 0x000fe200078e0091 */
[----:B------:R-:W-:Y:S02]  /*5350*/  MOV R9, R143 ;  /* 0x0000008f00097202 */ /* 0x000fe40000000f00 */
[----:B------:R-:W3:Y:S01]  /*5360*/  LDL.LU.64 R148, [R1+0x7c8] ;  /* 0x0007c80001947983 */ /* 0x000ee20000300a00 */
[----:B------:R-:W-:Y:S01]  /*5370*/  IMAD.MOV.U32 R10, RZ, RZ, R142 ;  /* 0x000000ffff0a7224 */ /* 0x000fe200078e008e */
[----:B------:R-:W-:Y:S02]  /*5380*/  MOV R12, R140 ;  /* 0x0000008c000c7202 */ /* 0x000fe40000000f00 */
[----:B------:R-:W3:Y:S01]  /*5390*/  LDL.LU.64 R146, [R1+0x7c0] ;  /* 0x0007c00001927983 */ /* 0x000ee20000300a00 */
[----:B------:R-:W-:-:S03]  /*53a0*/  IMAD.MOV.U32 R11, RZ, RZ, R141 ;  /* 0x000000ffff0b7224 */ /* 0x000fc600078e008d */
[----:B------:R-:W3:Y:S01]  /*53b0*/  LDL.LU.64 R144, [R1+0x7b8] ;  /* 0x0007b80001907983 */ /* 0x000ee20000300a00 */
[----:B------:R-:W-:Y:S01]  /*53c0*/  IMAD.MOV.U32 R14, RZ, RZ, R138 ;  /* 0x000000ffff0e7224 */ /* 0x000fe200078e008a */
[----:B------:R-:W-:Y:S01]  /*53d0*/  MOV R15, R137 ;  /* 0x00000089000f7202 */ /* 0x000fe20000000f00 */
[----:B------:R-:W-:Y:S01]  /*53e0*/  IMAD.MOV.U32 R13, RZ, RZ, R139 ;  /* 0x000000ffff0d7224 */ /* 0x000fe200078e008b */
        /* <DEDUP_REMOVED lines=123> */
[----:B------:R-:W-:Y:S02]  /*5ba0*/  IMAD.MOV.U32 R227, RZ, RZ, R54 ;  /* 0x000000ffffe37224 */ /* 0x000fe400078e0036 */
[----:B------:R-:W-:Y:S01]  /*5bb0*/  IMAD.MOV.U32 R226, RZ, RZ, R55 ;  /* 0x000000ffffe27224 */ /* 0x000fe200078e0037 */
        /* <DEDUP_REMOVED lines=375> */
[----:B------:R-:W-:-:S03]  /*7330*/  MOV R3, R150 ;  /* 0x0000009600037202 */ /* 0x000fc60000000f00 */
[----:B------:R-:W-:Y:S01]  /*7340*/  STL.64 [R1+0x58], R46 ;  /* 0x0000582e01007387 */ /* 0x000fe20000100a00 */
[----:B------:R-:W-:-:S03]  /*7350*/  IMAD.MOV.U32 R2, RZ, RZ, R151 ;  /* 0x000000ffff027224 */ /* 0x000fc600078e0097 */
[----:B------:R-:W-:Y:S01]  /*7360*/  STL.64 [R1+0x60], R48 ;  /* 0x0000603001007387 */ /* 0x000fe20000100a00 */
[----:B------:R-:W-:Y:S01]  /*7370*/  MOV R6, R148 ;  /* 0x0000009400067202 */ /* 0x000fe20000000f00 */
[----:B------:R-:W-:Y:S02]  /*7380*/  IMAD.MOV.U32 R5, RZ, RZ, R149 ;  /* 0x000000ffff057224 */ /* 0x000fe400078e0095 */
[----:B------:R-:W-:Y:S01]  /*7390*/  STL.64 [R1+0x68], R50 ;  /* 0x0000683201007387 */ /* 0x000fe20000100a00 */
[----:B------:R-:W-:Y:S01]  /*73a0*/  MOV R8, R146 ;  /* 0x0000009200087202 */ /* 0x000fe20000000f00 */
[----:B------:R-:W-:Y:S02]  /*73b0*/  IMAD.MOV.U32 R7, RZ, RZ, R147 ;  /* 0x000000ffff077224 */ /* 0x000fe400078e0093 */
[----:B------:R0:W-:Y:S01]  /*73c0*/  STL.64 [R1+0x70], R52 ;  /* 0x0000703401007387 */ /* 0x0001e20000100a00 */
[----:B------:R-:W-:Y:S01]  /*73d0*/  MOV R10, R144 ;  /* 0x00000090000a7202 */ /* 0x000fe20000000f00 */
[----:B------:R-:W-:-:S02]  /*73e0*/  IMAD.MOV.U32 R9, RZ, RZ, R145 ;  /* 0x000000ffff097224 */ /* 0x000fc400078e0091 */
[----:B------:R-:W3:Y:S01]  /*73f0*/  LDL.LU.64 R150, [R1+0x4f8] ;  /* 0x0004f80001967983 */ /* 0x000ee20000300a00 */
[----:B------:R-:W-:Y:S01]  /*7400*/  MOV R12, R142 ;  /* 0x0000008e000c7202 */ /* 0x000fe20000000f00 */
[----:B------:R-:W-:Y:S02]  /*7410*/  IMAD.MOV.U32 R11, RZ, RZ, R143 ;  /* 0x000000ffff0b7224 */ /* 0x000fe400078e008f */
[----:B------:R-:W3:Y:S01]  /*7420*/  LDL.LU.64 R148, [R1+0x4f0] ;  /* 0x0004f00001947983 */ /* 0x000ee20000300a00 */
[----:B------:R-:W-:Y:S01]  /*7430*/  MOV R14, R140 ;  /* 0x0000008c000e7202 */ /* 0x000fe20000000f00 */
[----:B------:R-:W-:Y:S02]  /*7440*/  IMAD.MOV.U32 R13, RZ, RZ, R141 ;  /* 0x000000ffff0d7224 */ /* 0x000fe400078e008d */
[----:B------:R-:W3:Y:S01]  /*7450*/  LDL.LU.64 R146, [R1+0x4e8] ;  /* 0x0004e80001927983 */ /* 0x000ee20000300a00 */
        /* <DEDUP_REMOVED lines=247> */
[----:B------:R-:W-:Y:S01]  /*83d0*/  UIADD3 UR12, UR8, 0x606, URZ ;  /* 0x00000606080c7890 */ /* 0x000fe2000fffe03f */
[----:B------:R-:W-:Y:S01]  /*83e0*/  MOV R227, R2 ;  /* 0x0000000200e37202 */ /* 0x000fe20000000f00 */
[----:B------:R-:W-:Y:S01]  /*83f0*/  UIADD3 UR14, UR6, 0x806, URZ ;  /* 0x00000806060e7890 */ /* 0x000fe2000fffe03f */
[----:B------:R0:W5:Y:S01]  /*8400*/  LDL.LU R0, [R1+0x2fc] ;  /* 0x0002fc0001007983 */ /* 0x0001620000300800 */
[----:B------:R-:W-:Y:S01]  /*8410*/  UMOV UR13, 0x40000040 ;  /* 0x40000040000d7882 */ /* 0x000fe20000000000 */
[----:B------:R-:W-:-:S02]  /*8420*/  UMOV UR15, 0x40000040 ;  /* 0x40000040000f7882 */ /* 0x000fc40000000000 */
[----:B------:R0:W5:Y:S04]  /*8430*/  LDL.LU R22, [R1+0x2f8] ;  /* 0x0002f80001167983 */ /* 0x0001680000300800 */
[----:B------:R0:W5:Y:S04]  /*8440*/  LDL.LU R19, [R1+0x2f4] ;  /* 0x0002f40001137983 */ /* 0x0001680000300800 */
[----:B------:R0:W5:Y:S04]  /*8450*/  LDL.LU R18, [R1+0x2f0] ;  /* 0x0002f00001127983 */ /* 0x0001680000300800 */
[----:B------:R0:W5:Y:S04]  /*8460*/  LDL.LU R17, [R1+0x2ec] ;  /* 0x0002ec0001117983 */ /* 0x0001680000300800 */
[----:B------:R0:W5:Y:S04]  /*8470*/  LDL.LU R16, [R1+0x2e8] ;  /* 0x0002e80001107983 */ /* 0x0001680000300800 */
[----:B------:R0:W5:Y:S01]  /*8480*/  LDL.LU R4, [R1+0x2e4] ;  /* 0x0002e40001047983 */ /* 0x0001620000300800 */
        /* <DEDUP_REMOVED lines=67> */
[----:B-1----:R0:W5:Y:S04]  /*88c0*/  LDL.LU R154, [R1+0x2e0] ;  /* 0x0002e000019a7983 */ /* 0x0021680000300800 */
[----:B------:R-:W2:Y:S04]  /*88d0*/  LDL.LU.64 R150, [R1+0x2d8] ;  /* 0x0002d80001967983 */ /* 0x000ea80000300a00 */
        /* <DEDUP_REMOVED lines=24> */
[----:B------:R-:W2:Y:S01]  /*8a60*/  LDL.LU.64 R100, [R1+0x210] ;  /* 0x0002100001647983 */ /* 0x000ea20000300a00 */
[----:B------:R-:W-:Y:S01]  /*8a70*/  UIADD3 UR12, UR8, 0xa06, URZ ;  /* 0x00000a06080c7890 */ /* 0x000fe2000fffe03f */
[----:B------:R-:W-:Y:S01]  /*8a80*/  UMOV UR13, 0x40000040 ;  /* 0x40000040000d7882 */ /* 0x000fe20000000000 */
[----:B--2---:R-:W-:-:S07]  /*8a90*/  WARPGROUP.ARRIVE ;  /* 0x00000000000079c5 */ /* 0x004fce0000000000 */
[----:B------:R-:W-:Y:S03]  /*8aa0*/  IGMMA.64x256x32.S8.S8 R24, gdesc[UR12], R24, gsb0 ;  /* 0x066000000c1879f1 */ /* 0x000fe60008041018 */
[----:B------:R-:W-:Y:S02]  /*8ab0*/  WARPGROUP.DEPBAR.LE gsb0, 0x0 ;  /* 0x00008000000079c5 */ /* 0x000fe40000010000 */
[----:B0-----:R-:W-:Y:S05]  /*8ac0*/  @!P1 BRA `(.L_x_18) ;  /* 0x00000084008c9947 */ /* 0x001fea0003800000 */
[----:B------:R-:W-:Y:S02]  /*8ad0*/  UIADD3 UR5, UR39, 0x1, URZ ;  /* 0x0000000127057890 */ /* 0x000fe4000fffe03f */
[----:B------:R-:W-:Y:S02]  /*8ae0*/  IMAD.U32 R2, RZ, RZ, UR39 ;  /* 0x00000027ff027e24 */ /* 0x000fe4000f8e00ff */
[----:B------:R-:W-:-:S04]  /*8af0*/  UISETP.NE.AND UP0, UPT, UR5, 0x2, UPT ;  /* 0x000000020500788c */ /* 0x000fc8000bf05270 */
[----:B------:R-:W-:Y:S02]  /*8b00*/  USEL UR6, URZ, 0x1, UP0 ;  /* 0x000000013f067887 */ /* 0x000fe40008000000 */
[----:B------:R-:W-:Y:S02]  /*8b10*/  USEL UR5, UR5, URZ, UP0 ;  /* 0x0000003f05057287 */ /* 0x000fe40008000000 */
[----:B------:R-:W-:-:S06]  /*8b20*/  ULOP3.LUT UR6, UR38, UR6, URZ, 0x3c, !UPT ;  /* 0x0000000626067292 */ /* 0x000fcc000f8e3c3f */
[----:B------:R-:W-:-:S07]  /*8b30*/  MOV R3, UR6 ;  /* 0x0000000600037c02 */ /* 0x000fce0008000f00 */
.L_x_25:
[----:B------:R-:W-:Y:S05]  /*8b40*/  @!P0 BRA `(.L_x_19) ;  /* 0x0000000000048947 */ /* 0x000fea0003800000 */
[----:B------:R-:W-:Y:S01]  /*8b50*/  BPT.TRAP 0x1 ;  /* 0x000000040000795c */ /* 0x000fe20000300000 */
.L_x_19:
[----:B------:R-:W0:Y:S01]  /*8b60*/  S2UR UR7, SR_CgaCtaId ;  /* 0x00000000000779c3 */ /* 0x000e220000008800 */
[----:B------:R-:W-:Y:S01]  /*8b70*/  UMOV UR6, 0x400 ;  /* 0x0000040000067882 */ /* 0x000fe20000000000 */
[----:B------:R-:W-:Y:S01]  /*8b80*/  IMAD.U32 R5, RZ, RZ, UR5 ;  /* 0x00000005ff057e24 */ /* 0x000fe2000f8e00ff */
[----:B------:R-:W-:Y:S01]  /*8b90*/  SHF.L.U32 R6, R3, 0x1f, RZ ;  /* 0x0000001f03067819 */ /* 0x000fe200000006ff */
[----:B0-----:R-:W-:-:S06]  /*8ba0*/  ULEA UR6, UR7, UR6, 0x18 ;  /* 0x0000000607067291 */ /* 0x001fcc000f8ec03f */
[----:B-----5:R-:W-:-:S05]  /*8bb0*/  MOV R0, UR6 ;  /* 0x0000000600007c02 */ /* 0x020fca0008000f00 */
[----:B------:R-:W-:-:S04]  /*8bc0*/  IMAD R5, R5, 0x8, R0 ;  /* 0x0000000805057824 */ /* 0x000fc800078e0200 */
[----:B------:R0:W1:Y:S01]  /*8bd0*/  SYNCS.PHASECHK.TRANS64.TRYWAIT P1, [R5+URZ], R6 ;  /* 0x00000006050075a7 */ /* 0x000062000802017f */
[----:B------:R-:W-:Y:S05]  /*8be0*/  @!P0 BRA `(.L_x_20) ;  /* 0x0000000000048947 */ /* 0x000fea0003800000 */
[----:B------:R-:W-:Y:S01]  /*8bf0*/  BPT.TRAP 0x1 ;  /* 0x000000040000795c */ /* 0x000fe20000300000 */
.L_x_20:
[----:B-1----:R-:W-:Y:S05]  /*8c00*/  @P1 BRA `(.L_x_21) ;  /* 0x0000000000081947 */ /* 0x002fea0003800000 */
[----:B------:R-:W1:Y:S02]  /*8c10*/  SYNCS.PHASECHK.TRANS64.TRYWAIT P1, [R5+URZ], R6 ;  /* 0x00000006050075a7 */ /* 0x000e64000802017f */
[----:B-1----:R-:W-:Y:S05]  /*8c20*/  @!P1 BRA `(.L_x_22) ;  /* 0x0000017800c09947 */ /* 0x002fea0003800000 */
.L_x_21:
        /* <DEDUP_REMOVED lines=64> */
[----:B--2---:R-:W2:Y:S04]  /*9030*/  LDL.LU.64 R24, [R1] ;  /* 0x0000000001187983 */ /* 0x004ea80000300a00 */
        /* <DEDUP_REMOVED lines=63> */
[----:B------:R-:W-:-:S02]  /*9430*/  UIMAD UR8, UR5, 0xc00, UR41 ;  /* 0x00000c00050878a4 */ /* 0x000fc4000f8e0229 */
[----:B------:R-:W-:Y:S01]  /*9440*/  ULEA UR6, UR5, UR4, 0xc ;  /* 0x0000000405067291 */ /* 0x000fe2000f8e603f */
[----:B------:R-:W-:Y:S01]  /*9450*/  STL [R1+0x304], R22 ;  /* 0x0003041601007387 */ /* 0x000fe20000100800 */
[----:B------:R-:W-:Y:S01]  /*9460*/  UMOV UR9, 0x40000040 ;  /* 0x4000004000097882 */ /* 0x000fe20000000000 */
[----:B------:R-:W-:Y:S02]  /*9470*/  UMOV UR11, 0x40000040 ;  /* 0x40000040000b7882 */ /* 0x000fe40000000000 */
[----:B------:R-:W-:Y:S02]  /*9480*/  STL [R1+0x300], R19 ;  /* 0x0003001301007387 */ /* 0x000fe40000100800 */
[----:B------:R-:W-:Y:S02]  /*9490*/  UMOV UR10, UR6 ;  /* 0x00000006000a7c82 */ /* 0x000fe40008000000 */
[----:B------:R-:W-:Y:S04]  /*94a0*/  STL [R1+0x2fc], R18 ;  /* 0x0002fc1201007387 */ /* 0x000fe80000100800 */
[----:B------:R-:W-:Y:S04]  /*94b0*/  STL [R1+0x2f8], R17 ;  /* 0x0002f81101007387 */ /* 0x000fe80000100800 */
[----:B------:R-:W-:Y:S04]  /*94c0*/  STL [R1+0x2f4], R16 ;  /* 0x0002f41001007387 */ /* 0x000fe80000100800 */
[----:B------:R-:W-:Y:S04]  /*94d0*/  STL [R1+0x2f0], R4 ;  /* 0x0002f00401007387 */ /* 0x000fe80000100800 */
[----:B------:R-:W-:Y:S04]  /*94e0*/  STL [R1+0x2ec], R3 ;  /* 0x0002ec0301007387 */ /* 0x000fe80000100800 */
[----:B------:R3:W-:Y:S04]  /*94f0*/  STL [R1+0x2e8], R2 ;  /* 0x0002e80201007387 */ /* 0x0007e80000100800 */
[----:B------:R4:W-:Y:S01]  /*9500*/  STL [R1+0x2e4], R0 ;  /* 0x0002e40001007387 */ /* 0x0009e20000100800 */
[----:B--2---:R-:W-:-:S06]  /*9510*/  WARPGROUP.ARRIVE ;  /* 0x00000000000079c5 */ /* 0x004fcc0000000000 */
[----:B------:R-:W-:Y:S03]  /*9520*/  IGMMA.64x256x32.S8.S8 R24, gdesc[UR8], R24, gsb0 ;  /* 0x06600000081879f1 */ /* 0x000fe60008041018 */
[----:B------:R-:W-:Y:S02]  /*9530*/  WARPGROUP.DEPBAR.LE gsb0, 0x0 ;  /* 0x00008000000079c5 */ /* 0x000fe40000010000 */
[----:B------:R-:W-:Y:S01]  /*9540*/  STL.64 [R1], R24 ;  /* 0x0000001801007387 */ /* 0x000fe20000100a00 */
[----:B---3--:R-:W-:Y:S01]  /*9550*/  MOV R2, R150 ;  /* 0x0000009600027202 */ /* 0x008fe20000000f00 */
[----:B----4-:R-:W-:Y:S01]  /*9560*/  IMAD.MOV.U32 R0, RZ, RZ, R151 ;  /* 0x000000ffff007224 */ /* 0x010fe200078e0097 */
[----:B------:R-:W-:Y:S01]  /*9570*/  MOV R4, R148 ;  /* 0x0000009400047202 */ /* 0x000fe20000000f00 */
[----:B------:R-:W-:Y:S01]  /*9580*/  STL.64 [R1+0x8], R26 ;  /* 0x0000081a01007387 */ /* 0x000fe20000100a00 */
[----:B------:R-:W-:Y:S01]  /*9590*/  IMAD.MOV.U32 R3, RZ, RZ, R149 ;  /* 0x000000ffff037224 */ /* 0x000fe200078e0095 */
[----:B01----:R-:W-:Y:S01]  /*95a0*/  MOV R6, R146 ;  /* 0x0000009200067202 */ /* 0x003fe20000000f00 */
[----:B------:R-:W-:Y:S01]  /*95b0*/  IMAD.MOV.U32 R5, RZ, RZ, R147 ;  /* 0x000000ffff057224 */ /* 0x000fe200078e0093 */
[----:B------:R-:W-:Y:S01]  /*95c0*/  STL.64 [R1+0x10], R28 ;  /* 0x0000101c01007387 */ /* 0x000fe20000100a00 */
[----:B------:R-:W-:Y:S01]  /*95d0*/  MOV R8, R144 ;  /* 0x0000009000087202 */ /* 0x000fe20000000f00 */
[----:B------:R-:W-:Y:S01]  /*95e0*/  IMAD.MOV.U32 R7, RZ, RZ, R145 ;  /* 0x000000ffff077224 */ /* 0x000fe200078e0091 */
[----:B------:R-:W-:Y:S01]  /*95f0*/  MOV R10, R142 ;  /* 0x0000008e000a7202 */ /* 0x000fe20000000f00 */
[----:B------:R-:W-:Y:S01]  /*9600*/  STL.64 [R1+0x18], R30 ;  /* 0x0000181e01007387 */ /* 0x000fe20000100a00 */
[----:B------:R-:W-:Y:S01]  /*9610*/  IMAD.MOV.U32 R9, RZ, RZ, R143 ;  /* 0x000000ffff097224 */ /* 0x000fe200078e008f */
[----:B------:R-:W-:Y:S01]  /*9620*/  MOV R12, R140 ;  /* 0x0000008c000c7202 */ /* 0x000fe20000000f00 */
        /* <DEDUP_REMOVED lines=41> */
[----:B------:R0:W-:Y:S01]  /*98c0*/  STL.64 [R1+0x70], R52 ;  /* 0x0000703401007387 */ /* 0x0001e20000100a00 */
[----:B------:R-:W-:Y:S01]  /*98d0*/  MOV R184, R108 ;  /* 0x0000006c00b87202 */ /* 0x000fe20000000f00 */
[----:B------:R-:W-:Y:S01]  /*98e0*/  IMAD.MOV.U32 R185, RZ, RZ, R109 ;  /* 0x000000ffffb97224 */ /* 0x000fe200078e006d */
[----:B------:R-:W-:Y:S01]  /*98f0*/  MOV R182, R106 ;  /* 0x0000006a00b67202 */ /* 0x000fe20000000f00 */
[----:B------:R-:W2:Y:S01]  /*9900*/  LDL.LU.64 R150, [R1+0xd88] ;  /* 0x000d880001967983 */ /* 0x000ea20000300a00 */
[----:B------:R-:W-:Y:S01]  /*9910*/  IMAD.MOV.U32 R183, RZ, RZ, R107 ;  /* 0x000000ffffb77224 */ /* 0x000fe200078e006b */
[----:B------:R-:W-:Y:S01]  /*9920*/  MOV R180, R104 ;  /* 0x0000006800b47202 */ /* 0x000fe20000000f00 */
[----:B------:R-:W-:Y:S01]  /*9930*/  IMAD.MOV.U32 R181, RZ, RZ, R105 ;  /* 0x000000ffffb57224 */ /* 0x000fe200078e0069 */
[----:B------:R-:W2:Y:S01]  /*9940*/  LDL.LU.64 R148, [R1+0xd80] ;  /* 0x000d800001947983 */ /* 0x000ea20000300a00 */
        /* <DEDUP_REMOVED lines=65> */
[----:B------:R-:W-:-:S02]  /*9d60*/  IMAD.MOV.U32 R226, RZ, RZ, R55 ;  /* 0x000000ffffe27224 */ /* 0x000fc400078e0037 */
        /* <DEDUP_REMOVED lines=31> */
[----:B0-----:R-:W2:Y:S04]  /*9f60*/  LDL.LU.64 R52, [R1+0xc00] ;  /* 0x000c000001347983 */ /* 0x001ea80000300a00 */
        /* <DEDUP_REMOVED lines=15> */
[----:B------:R-:W-:Y:S01]  /*a060*/  UMOV UR14, UR10 ;  /* 0x0000000a000e7c82 */ /* 0x000fe20008000000 */
[----:B------:R-:W-:Y:S01]  /*a070*/  UMOV UR15, UR11 ;  /* 0x0000000b000f7c82 */ /* 0x000fe20008000000 */
[----:B------:R-:W-:Y:S01]  /*a080*/  UMOV UR13, 0x40000040 ;  /* 0x40000040000d7882 */ /* 0x000fe20000000000 */
[----:B------:R-:W-:Y:S01]  /*a090*/  STL [R1+0xb88], R154 ;  /* 0x000b889a01007387 */ /* 0x000fe20000100800 */
[----:B--2---:R-:W-:-:S06]  /*a0a0*/  WARPGROUP.ARRIVE ;  /* 0x00000000000079c5 */ /* 0x004fcc0000000000 */
        /* <DEDUP_REMOVED lines=104> */
[----:B------:R-:W-:-:S02]  /*a730*/  UIADD3 UR12, UR8, 0x2, URZ ;  /* 0x00000002080c7890 */ /* 0x000fc4000fffe03f */
        /* <DEDUP_REMOVED lines=1672> */
[----:B------:R-:W-:Y:S01]  /*10fc0*/  BPT.TRAP 0x1 ;  /* 0x000000040000795c */ /* 0x000fe20000300000 */
.L_x_23:
[----:B------:R-:W2:Y:S01]  /*10fd0*/  LDL R6, [R1+0x200] ;  /* 0x0002000001067983 */ /* 0x000ea20000100800 */
[----:B-----5:R-:W-:-:S05]  /*10fe0*/  IMAD R5, R2, 0x8, R0 ;  /* 0x0000000802057824 */ /* 0x020fca00078e0200 */
[----:B------:R-:W-:-:S04]  /*10ff0*/  IADD3 R5, R5, 0x10, RZ ;  /* 0x0000001005057810 */ /* 0x000fc80007ffe0ff */
[----:B------:R-:W-:-:S04]  /*11000*/  PRMT R5, RZ, 0x654, R5 ;  /* 0x00000654ff057816 */ /* 0x000fc80000000005 */
[----:B------:R0:W-:Y:S01]  /*11010*/  SYNCS.ARRIVE.TRANS64.RED.A1T0 RZ, [R5+URZ], RZ ;  /* 0x000000ff05ff79a7 */ /* 0x0001e2000810043f */
[----:B--2---:R-:W-:-:S13]  /*11020*/  ISETP.GT.U32.AND P1, PT, R6, 0x1, PT ;  /* 0x000000010600780c */ /* 0x004fda0003f24070 */
[----:B0-----:R-:W-:Y:S05]  /*11030*/  @P1 BRA `(.L_x_24) ;  /* 0x0000000000041947 */ /* 0x001fea0003800000 */
[----:B------:R-:W-:Y:S01]  /*11040*/  BPT.TRAP 0x1 ;  /* 0x000000040000795c */ /* 0x000fe20000300000 */
.L_x_24:
[----:B------:R-:W-:Y:S01]  /*11050*/  UIADD3 UR5, UR5, 0x1, URZ ;  /* 0x0000000105057890 */ /* 0x000fe2000fffe03f */
[----:B------:R-:W-:Y:S01]  /*11060*/  ISETP.GT.AND P2, PT, R4, 0x1, PT ;  /* 0x000000010400780c */ /* 0x000fe20003f44270 */
[----:B------:R-:W-:Y:S01]  /*11070*/  VIADD R2, R2, 0x1 ;  /* 0x0000000102027836 */ /* 0x000fe20000000000 */
[----:B------:R-:W-:Y:S01]  /*11080*/  IADD3 R4, R4, -0x1, RZ ;  /* 0xffffffff04047810 */ /* 0x000fe20007ffe0ff */
[----:B------:R-:W-:-:S03]  /*11090*/  UISETP.NE.AND UP0, UPT, UR5, 0x2, UPT ;  /* 0x000000020500788c */ /* 0x000fc6000bf05270 */
[C---:B------:R-:W-:Y:S01]  /*110a0*/  ISETP.NE.AND P1, PT, R2.reuse, 0x2, PT ;  /* 0x000000020200780c */ /* 0x040fe20003f25270 */
[----:B------:R-:W-:Y:S02]  /*110b0*/  USEL UR6, URZ, 0x1, UP0 ;  /* 0x000000013f067887 */ /* 0x000fe40008000000 */
[----:B------:R-:W-:Y:S01]  /*110c0*/  USEL UR5, UR5, URZ, UP0 ;  /* 0x0000003f05057287 */ /* 0x000fe20008000000 */
[----:B------:R-:W-:-:S03]  /*110d0*/  SEL R2, R2, RZ, P1 ;  /* 0x000000ff02027207 */ /* 0x000fc60000800000 */
[----:B------:R-:W-:Y:S01]  /*110e0*/  LOP3.LUT R3, R3, UR6, RZ, 0x3c, !PT ;  /* 0x0000000603037c12 */ /* 0x000fe2000f8e3cff */
[----:B------:R-:W-:Y:S07]  /*110f0*/  @P2 BRA `(.L_x_25) ;  /* 0xffffff7800902947 */ /* 0x000fee000383ffff */
.L_x_18:
[----:B------:R-:W0:Y:S02]  /*11100*/  LDC R2, c[0x0][0x28c] ;  /* 0x0000a300ff027b82 */ /* 0x000e240000000800 */
[----:B0-----:R-:W-:-:S13]  /*11110*/  ISETP.GE.AND P1, PT, R2, 0x1, PT ;  /* 0x000000010200780c */ /* 0x001fda0003f26270 */
[----:B------:R-:W-:Y:S05]  /*11120*/  @!P1 BRA `(.L_x_26) ;  /* 0x00000000003c9947 */ /* 0x000fea0003800000 */
[----:B------:R-:W-:Y:S05]  /*11130*/  @!P0 BRA `(.L_x_27) ;  /* 0x0000000000048947 */ /* 0x000fea0003800000 */
[----:B------:R-:W-:Y:S01]  /*11140*/  BPT.TRAP 0x1 ;  /* 0x000000040000795c */ /* 0x000fe20000300000 */
.L_x_27:
[----:B------:R-:W2:Y:S01]  /*11150*/  LDL R3, [R1+0x200] ;  /* 0x0002000001037983 */ /* 0x000ea20000100800 */
[----:B------:R-:W-:-:S04]  /*11160*/  UISETP.LT.AND UP0, UPT, UR40, 0x1, UPT ;  /* 0x000000012800788c */ /* 0x000fc8000bf01270 */
[----:B------:R-:W-:-:S04]  /*11170*/  USEL UR4, UR40, 0x1, UP0 ;  /* 0x0000000128047887 */ /* 0x000fc80008000000 */
[----:B------:R-:W-:-:S04]  /*11180*/  UIADD3 UR4, UR39, UR40, -UR4 ;  /* 0x0000002827047290 */ /* 0x000fc8000fffe804 */
[----:B------:R-:W-:-:S04]  /*11190*/  USHF.L.U32 UR4, UR4, 0x3, URZ ;  /* 0x0000000304047899 */ /* 0x000fc8000800063f */
[----:B------:R-:W-:-:S06]  /*111a0*/  ULOP3.LUT UR4, UR4, 0x8, URZ, 0xc0, !UPT ;  /* 0x0000000804047892 */ /* 0x000fcc000f8ec03f */
[----:B------:R-:W-:-:S05]  /*111b0*/  IMAD.U32 R2, RZ, RZ, UR4 ;  /* 0x00000004ff027e24 */ /* 0x000fca000f8e00ff */
[----:B-----5:R-:W-:-:S04]  /*111c0*/  IADD3 R0, R0, 0x10, R2 ;  /* 0x0000001000007810 */ /* 0x020fc80007ffe002 */
[----:B------:R-:W-:-:S04]  /*111d0*/  PRMT R0, RZ, 0x654, R0 ;  /* 0x00000654ff007816 */ /* 0x000fc80000000000 */
[----:B------:R0:W-:Y:S01]  /*111e0*/  SYNCS.ARRIVE.TRANS64.RED.A1T0 RZ, [R0+URZ], RZ ;  /* 0x000000ff00ff79a7 */ /* 0x0001e2000810043f */
[----:B--2---:R-:W-:-:S13]  /*111f0*/  ISETP.GT.U32.AND P0, PT, R3, 0x1, PT ;  /* 0x000000010300780c */ /* 0x004fda0003f04070 */
[----:B0-----:R-:W-:Y:S05]  /*11200*/  @P0 BRA `(.L_x_26) ;  /* 0x0000000000040947 */ /* 0x001fea0003800000 */
[----:B------:R-:W-:Y:S01]  /*11210*/  BPT.TRAP 0x1 ;  /* 0x000000040000795c */ /* 0x000fe20000300000 */
.L_x_26:
[----:B-----5:R-:W0:Y:S01]  /*11220*/  S2R R4, SR_TID.X ;  /* 0x0000000000047919 */ /* 0x020e220000002100 */
[----:B------:R-:W1:Y:S01]  /*11230*/  LDC R3, c[0x0][0x288] ;  /* 0x0000a200ff037b82 */ /* 0x000e620000000800 */
[----:B------:R-:W-:Y:S01]  /*11240*/  SHF.L.U32 R0, R19, 0x8, RZ ;  /* 0x0000000813007819 */ /* 0x000fe200000006ff */
[----:B------:R-:W-:Y:S01]  /*11250*/  UIADD3 UR39, UR40, UR39, URZ ;  /* 0x0000002728277290 */ /* 0x000fe2000fffe03f */
[----:B------:R-:W-:Y:S01]  /*11260*/  SHF.R.S32.HI R14, RZ, 0x1f, R154 ;  /* 0x0000001fff0e7819 */ /* 0x000fe2000001149a */
[----:B------:R-:W-:Y:S01]  /*11270*/  ULDC UR4, c[0x0][0x284] ;  /* 0x0000a10000047ab9 */ /* 0x000fe20000000800 */
[----:B------:R-:W-:Y:S01]  /*11280*/  ULDC.64 UR6, c[0x0][0x5d0] ;  /* 0x0001740000067ab9 */ /* 0x000fe20000000a00 */
[----:B------:R-:W-:Y:S01]  /*11290*/  UISETP.GT.U32.AND UP0, UPT, UR39, 0x1, UPT ;  /* 0x000000012700788c */ /* 0x000fe2000bf04070 */
[----:B------:R-:W-:-:S03]  /*112a0*/  MOV R161, 0xffffffff ;  /* 0xffffffff00a17802 */ /* 0x000fc60000000f00 */
[----:B------:R-:W-:-:S04]  /*112b0*/  UISETP.LT.U32.AND UP0, UPT, UR40, 0x2, UP0 ;  /* 0x000000022800788c */ /* 0x000fc80008701070 */
[----:B------:R-:W-:Y:S01]  /*112c0*/  USEL UR5, URZ, 0x1, !UP0 ;  /* 0x000000013f057887 */ /* 0x000fe2000c000000 */
[----:B-1----:R-:W-:Y:S02]  /*112d0*/  ISETP.GE.AND P0, PT, R0, R3, PT ;  /* 0x000000030000720c */ /* 0x002fe40003f06270 */
[C---:B0-----:R-:W-:Y:S01]  /*112e0*/  LOP3.LUT R2, R4.reuse, 0x3, RZ, 0xc0, !PT ;  /* 0x0000000304027812 */ /* 0x041fe200078ec0ff */
[C---:B------:R-:W-:Y:S01]  /*112f0*/  IMAD.SHL.U32 R12, R4.reuse, 0x2, RZ ;  /* 0x00000002040c7824 */ /* 0x040fe200078e00ff */
[----:B------:R-:W-:-:S03]  /*11300*/  LOP3.LUT R21, R4, 0x60, RZ, 0xc0, !PT ;  /* 0x0000006004157812 */ /* 0x000fc600078ec0ff */
[----:B------:R-:W-:Y:S01]  /*11310*/  IMAD R2, R2, -0x2, R3 ;  /* 0xfffffffe02027824 */ /* 0x000fe200078e0203 */
[----:B------:R-:W-:Y:S02]  /*11320*/  SHF.R.U32.HI R3, RZ, 0x7, R4 ;  /* 0x00000007ff037819 */ /* 0x000fe40000011604 */
[----:B------:R-:W-:Y:S01]  /*11330*/  SHF.R.U32.HI R21, RZ, 0x1, R21 ;  /* 0x00000001ff157819 */ /* 0x000fe20000011615 */
[----:B------:R-:W-:Y:S01]  /*11340*/  IMAD.IADD R0, R2, 0x1, -R0 ;  /* 0x0000000102007824 */ /* 0x000fe200078e0a00 */
[----:B------:R-:W-:Y:S02]  /*11350*/  LOP3.LUT R3, R3, 0x1, RZ, 0xc0, !PT ;  /* 0x0000000103037812 */ /* 0x000fe400078ec0ff */
[----:B------:R-:W-:Y:S02]  /*11360*/  SHF.R.U32.HI R2, RZ, 0x2, R4 ;  /* 0x00000002ff027819 */ /* 0x000fe40000011604 */
[----:B------:R-:W-:Y:S02]  /*11370*/  SHF.L.U32 R20, R3, 0x6, RZ ;  /* 0x0000000603147819 */ /* 0x000fe400000006ff */
[----:B------:R-:W-:-:S02]  /*11380*/  LOP3.LUT R2, R2, 0x7, RZ, 0xc0, !PT ;  /* 0x0000000702027812 */ /* 0x000fc400078ec0ff */
[----:B------:R-:W-:Y:S02]  /*11390*/  LOP3.LUT R12, R12, 0x6, RZ, 0xc0, !PT ;  /* 0x000000060c0c7812 */ /* 0x000fe400078ec0ff */
[--C-:B------:R-:W-:Y:S02]  /*113a0*/  LOP3.LUT R20, R20, 0x40, R2.reuse, 0xe2, !PT ;  /* 0x0000004014147812 */ /* 0x100fe400078ee202 */
[-C--:B------:R-:W-:Y:S02]  /*113b0*/  IADD3 R2, RZ, -R21.reuse, -R2 ;  /* 0x80000015ff027210 */ /* 0x080fe40007ffe802 */
[----:B------:R-:W-:Y:S02]  /*113c0*/  PRMT R12, R12, 0x6540, R19 ;  /* 0x000065400c0c7816 */ /* 0x000fe40000000013 */
[----:B------:R-:W-:Y:S01]  /*113d0*/  LOP3.LUT R20, R20, R21, RZ, 0xfc, !PT ;  /* 0x0000001514147212 */ /* 0x000fe200078efcff */
[----:B------:R-:W-:Y:S01]  /*113e0*/  IMAD R3, R3, -0x40, R2 ;  /* 0xffffffc003037824 */ /* 0x000fe200078e0202 */
[--C-:B------:R-:W-:Y:S01]  /*113f0*/  SHF.R.S32.HI R13, RZ, 0x1f, R12.reuse ;  /* 0x0000001fff0d7819 */ /* 0x100fe2000001140c */
[----:B------:R-:W-:Y:S01]  /*11400*/  IMAD R2, R22, 0xc0, RZ ;  /* 0x000000c016027824 */ /* 0x000fe200078e02ff */
[----:B------:R-:W-:Y:S01]  /*11410*/  MOV R21, RZ ;  /* 0x000000ff00157202 */ /* 0x000fe20000000f00 */
[----:B------:R-:W-:-:S03]  /*11420*/  IMAD.WIDE.U32 R4, R154, UR6, R12 ;  /* 0x000000069a047c25 */ /* 0x000fc6000f8e000c */
[C---:B------:R-:W-:Y:S02]  /*11430*/  IADD3 R19, -R2.reuse, UR4, R3 ;  /* 0x0000000402137c10 */ /* 0x040fe4000fffe103 */
[----:B------:R-:W-:Y:S01]  /*11440*/  ISETP.GE.OR P0, PT, R2, UR4, P0 ;  /* 0x0000000402007c0c */ /* 0x000fe20008706670 */
[----:B------:R-:W-:Y:S01]  /*11450*/  USHF.R.U32.HI UR4, URZ, 0x1, UR39 ;  /* 0x000000013f047899 */ /* 0x000fe20008011627 */
[----:B------:R-:W-:Y:S01]  /*11460*/  IMAD R2, R14, UR6, RZ ;  /* 0x000000060e027c24 */ /* 0x000fe2000f8e02ff */
[----:B------:R-:W-:Y:S01]  /*11470*/  ULOP3.LUT UR39, UR39, 0x1, URZ, 0xc0, !UPT ;  /* 0x0000000127277892 */ /* 0x000fe2000f8ec03f */
[----:B------:R-:W-:Y:S01]  /*11480*/  IMAD.WIDE R20, R22, 0xc0, R20 ;  /* 0x000000c016147825 */ /* 0x000fe200078e0214 */
[----:B------:R-:W-:-:S03]  /*11490*/  ULOP3.LUT UR4, UR4, 0x1, URZ, 0xc0, !UPT ;  /* 0x0000000104047892 */ /* 0x000fc6000f8ec03f */
[----:B------:R-:W-:Y:S01]  /*114a0*/  IMAD R2, R154, UR7, R2 ;  /* 0x000000079a027c24 */ /* 0x000fe2000f8e0202 */
[----:B------:R-:W-:-:S03]  /*114b0*/  UISETP.NE.U32.AND UP1, UPT, UR4, 0x1, UPT ;  /* 0x000000010400788c */ /* 0x000fc6000bf25070 */
[----:B------:R-:W-:Y:S01]  /*114c0*/  IMAD.IADD R5, R5, 0x1, R2 ;  /* 0x0000000105057824 */ /* 0x000fe200078e0202 */
[----:B------:R-:W-:-:S04]  /*114d0*/  UISETP.GT.U32.AND UP1, UPT, UR40, 0x1, !UP1 ;  /* 0x000000012800788c */ /* 0x000fc8000cf24070 */
[----:B------:R-:W-:-:S04]  /*114e0*/  USEL UR4, URZ, 0x1, !UP1 ;  /* 0x000000013f047887 */ /* 0x000fc8000c800000 */
[----:B------:R-:W-:Y:S01]  /*114f0*/  ULOP3.LUT UR38, UR4, UR38, UR5, 0x96, !UPT ;  /* 0x0000002604267292 */ /* 0x000fe2000f8e9605 */
[----:B------:R-:W-:Y:S11]  /*11500*/  @P0 BRA `(.L_x_28) ;  /* 0x000000d000f40947 */ /* 0x000ff60003800000 */
[----:B------:R-:W0:Y:S01]  /*11510*/  LDC.64 R2, c[0x0][0x5c8] ;  /* 0x00017200ff027b82 */ /* 0x000e220000000a00 */
[----:B------:R-:W-:Y:S01]  /*11520*/  ULDC.64 UR4, c[0x0][0x5c0] ;  /* 0x0001700000047ab9 */ /* 0x000fe20000000a00 */
[----:B------:R-:W-:Y:S01]  /*11530*/  BSSY B0, `(.L_x_28) ;  /* 0x0000d3a000007945 */ /* 0x000fe20003800000 */
[-C--:B0-----:R-:W-:Y:S01]  /*11540*/  IMAD R6, R21, R2.reuse, RZ ;  /* 0x0000000215067224 */ /* 0x081fe200078e02ff */
[----:B------:R-:W-:Y:S01]  /*11550*/  SHF.L.U32 R8, R2, 0x3, RZ ;  /* 0x0000000302087819 */ /* 0x000fe200000006ff */
[----:B------:R-:W-:Y:S01]  /*11560*/  IMAD.WIDE.U32 R4, R20, R2, R4 ;  /* 0x0000000214047225 */ /* 0x000fe200078e0004 */
[----:B------:R-:W-:-:S03]  /*11570*/  SHF.L.U64.HI R9, R2, 0x3, R3 ;  /* 0x0000000302097819 */ /* 0x000fc60000010203 */
[----:B------:R-:W-:Y:S01]  /*11580*/  IMAD R6, R20, R3, R6 ;  /* 0x0000000314067224 */ /* 0x000fe200078e0206 */
[----:B------:R-:W-:-:S03]  /*11590*/  IADD3 R4, P0, R4, UR4, RZ ;  /* 0x0000000404047c10 */ /* 0x000fc6000ff1e0ff */
[----:B------:R-:W-:Y:S01]  /*115a0*/  IMAD.IADD R6, R5, 0x1, R6 ;  /* 0x0000000105067824 */ /* 0x000fe200078e0206 */
[----:B------:R-:W-:-:S04]  /*115b0*/  IADD3 R10, P1, R8, R4, RZ ;  /* 0x00000004080a7210 */ /* 0x000fc80007f3e0ff */
[----:B------:R-:W-:Y:S02]  /*115c0*/  IADD3.X R5, R6, UR5, RZ, P0, !PT ;  /* 0x0000000506057c10 */ /* 0x000fe400087fe4ff */
[----:B------:R-:W-:-:S03]  /*115d0*/  LEA R6, P0, R2, R4, 0x7 ;  /* 0x0000000402067211 */ /* 0x000fc600078038ff */
[----:B------:R-:W-:Y:S01]  /*115e0*/  IMAD.X R11, R9, 0x1, R5, P1 ;  /* 0x00000001090b7824 */ /* 0x000fe200008e0605 */
[----:B------:R-:W-:Y:S02]  /*115f0*/  LEA.HI.X R7, R2, R5, R3, 0x7, P0 ;  /* 0x0000000502077211 */ /* 0x000fe400000f3c03 */
[----:B------:R-:W-:Y:S02]  /*11600*/  ISETP.NE.AND P0, PT, R18, RZ, PT ;  /* 0x000000ff1200720c */ /* 0x000fe40003f05270 */
[----:B------:R-:W-:-:S04]  /*11610*/  IADD3 R8, P2, R8, R6, RZ ;  /* 0x0000000608087210 */ /* 0x000fc80007f5e0ff */
[----:B------:R-:W-:-:S07]  /*11620*/  IADD3.X R9, R9, R7, RZ, P2, !PT ;  /* 0x0000000709097210 */ /* 0x000fce00017fe4ff */
[----:B------:R-:W-:Y:S05]  /*11630*/  @!P0 BRA `(.L_x_29) ;  /* 0x0000009800948947 */ /* 0x000fea0003800000 */
[----:B------:R-:W0:Y:S01]  /*11640*/  LDC.64 R22, c[0x0][0x5b0] ;  /* 0x00016c00ff167b82 */ /* 0x000e220000000a00 */
[----:B------:R-:W-:Y:S01]  /*11650*/  ULDC.64 UR4, c[0x0][0x5b8] ;  /* 0x00016e0000047ab9 */ /* 0x000fe20000000a00 */
[----:B------:R-:W-:Y:S01]  /*11660*/  ISETP.GE.AND P0, PT, R19, 0x1, PT ;  /* 0x000000011300780c */ /* 0x000fe20003f06270 */
[----:B------:R-:W-:Y:S01]  /*11670*/  IMAD R14, R14, UR4, RZ ;  /* 0x000000040e0e7c24 */ /* 0x000fe2000f8e02ff */
[----:B------:R-:W-:Y:S01]  /*11680*/  BSSY B1, `(.L_x_30) ;  /* 0x000000e000017945 */ /* 0x000fe20003800000 */
[----:B------:R-:W-:Y:S01]  /*11690*/  IMAD.WIDE.U32 R156, R154, UR4, R12 ;  /* 0x000000049a9c7c25 */ /* 0x000fe2000f8e000c */
[----:B------:R-:W-:Y:S02]  /*116a0*/  ISETP.LT.OR P2, PT, R0, 0x1, !P0 ;  /* 0x000000010000780c */ /* 0x000fe40004741670 */
[----:B------:R-:W1:Y:S01]  /*116b0*/  LDC.64 R152, c[0x0][0x5a8] ;  /* 0x00016a00ff987b82 */ /* 0x000e620000000a00 */
[----:B------:R-:W-:-:S04]  /*116c0*/  IMAD R154, R154, UR5, R14 ;  /* 0x000000059a9a7c24 */ /* 0x000fc8000f8e020e */
[----:B------:R-:W-:Y:S01]  /*116d0*/  IMAD.IADD R155, R157, 0x1, R154 ;  /* 0x000000019d9b7824 */ /* 0x000fe200078e029a */
[----:B------:R-:W-:Y:S01]  /*116e0*/  MOV R154, R156 ;  /* 0x0000009c009a7202 */ /* 0x000fe20000000f00 */
[----:B0-----:R-:W-:-:S04]  /*116f0*/  IMAD R160, R21, R22, RZ ;  /* 0x0000001615a07224 */ /* 0x001fc800078e02ff */
[----:B------:R-:W-:-:S04]  /*11700*/  IMAD.WIDE.U32 R2, R20, R22, R154 ;  /* 0x0000001614027225 */ /* 0x000fc800078e009a */
[----:B------:R-:W-:Y:S01]  /*11710*/  IMAD R160, R20, R23, R160 ;  /* 0x0000001714a07224 */ /* 0x000fe200078e02a0 */
[----:B-1----:R-:W-:-:S04]  /*11720*/  IADD3 R14, P1, R2, R152, RZ ;  /* 0x00000098020e7210 */ /* 0x002fc80007f3e0ff */
[----:B------:R-:W-:Y:S01]  /*11730*/  IADD3.X R15, R153, R3, R160, P1, !PT ;  /* 0x00000003990f7210 */ /* 0x000fe20000ffe4a0 */
[----:B------:R-:W-:Y:S08]  /*11740*/  @P2 BRA `(.L_x_31) ;  /* 0x0000000000042947 */ /* 0x000ff00003800000 */
[----:B------:R0:W5:Y:S02]  /*11750*/  LDG.E.U8 R16, desc[UR36][R14.64] ;  /* 0x000000240e107981 */ /* 0x000164000c1e1100 */
.L_x_31:
[----:B------:R-:W-:Y:S05]  /*11760*/  BSYNC B1 ;  /* 0x0000000000017941 */ /* 0x000fea0003800000 */
.L_x_30:
[----:B------:R-:W2:Y:S01]  /*11770*/  LDL.LU R3, [R1] ;  /* 0x0000000001037983 */ /* 0x000ea20000300800 */
[----:B-----5:R-:W-:Y:S01]  /*11780*/  LOP3.LUT R2, R16, 0xffff, RZ, 0xc0, !PT ;  /* 0x0000ffff10027812 */ /* 0x020fe200078ec0ff */
[----:B------:R-:W-:Y:S01]  /*11790*/  BSSY B1, `(.L_x_32) ;  /* 0x000000a000017945 */ /* 0x000fe20003800000 */
[----:B------:R-:W-:Y:S02]  /*117a0*/  ISETP.LT.OR P1, PT, R0, 0x2, !P0 ;  /* 0x000000020000780c */ /* 0x000fe40004721670 */
[----:B------:R-:W-:-:S05]  /*117b0*/  PRMT R2, R2, 0x8880, RZ ;  /* 0x0000888002027816 */ /* 0x000fca00000000ff */
[----:B------:R-:W-:-:S04]  /*117c0*/  IMAD R2, R2, R18, RZ ;  /* 0x0000001202027224 */ /* 0x000fc800078e02ff */
[----:B--2---:R-:W-:-:S05]  /*117d0*/  @!P2 IMAD R3, R3, R17, R2 ;  /* 0x000000110303a224 */ /* 0x004fca00078e0202 */
[----:B------:R1:W-:Y:S01]  /*117e0*/  @!P2 STG.E.U8 desc[UR36][R4.64], R3 ;  /* 0x000000030400a986 */ /* 0x0003e2000c101124 */
[----:B------:R-:W-:Y:S05]  /*117f0*/  @P1 BRA `(.L_x_33) ;  /* 0x00000000000c1947 */ /* 0x000fea0003800000 */
[----:B------:R-:W2:Y:S02]  /*11800*/  LDG.E.U8 R16, desc[UR36][R14.64+0x1] ;  /* 0x000001240e107981 */ /* 0x000ea4000c1e1100 */
[----:B--2---:R-:W-:-:S05]  /*11810*/  PRMT R2, R16, 0x8880, RZ ;  /* 0x0000888010027816 */ /* 0x004fca00000000ff */
[----:B------:R-:W-:-:S07]  /*11820*/  IMAD R2, R2, R18, RZ ;  /* 0x0000001202027224 */ /* 0x000fce00078e02ff */
.L_x_33:
[----:B------:R-:W-:Y:S05]  /*11830*/  BSYNC B1 ;  /* 0x0000000000017941 */ /* 0x000fea0003800000 */
.L_x_32:
[----:B-1----:R-:W2:Y:S01]  /*11840*/  LDL.LU R3, [R1+0x4] ;  /* 0x0000040001037983 */ /* 0x002ea20000300800 */
[C---:B------:R-:W-:Y:S01]  /*11850*/  SHF.L.U64.HI R159, R22.reuse, 0x3, R23 ;  /* 0x00000003169f7819 */ /* 0x040fe20000010217 */
[----:B------:R-:W-:Y:S01]  /*11860*/  IMAD.SHL.U32 R158, R22, 0x8, RZ ;  /* 0x00000008169e7824 */ /* 0x000fe200078e00ff */
[----:B------:R-:W-:Y:S03]  /*11870*/  BSSY B1, `(.L_x_34) ;  /* 0x000000d000017945 */ /* 0x000fe60003800000 */
[----:B------:R-:W-:-:S05]  /*11880*/  IMAD.WIDE.U32 R12, R20, R22, R158 ;  /* 0x00000016140c7225 */ /* 0x000fca00078e009e */
[----:B------:R-:W-:Y:S02]  /*11890*/  IADD3 R160, R160, R13, RZ ;  /* 0x0000000da0a07210 */ /* 0x000fe40007ffe0ff */
[----:B------:R-:W-:-:S04]  /*118a0*/  IADD3 R12, P2, P3, R156, R152, R12 ;  /* 0x000000989c0c7210 */ /* 0x000fc80007b5e00c */
[----:B------:R-:W-:Y:S01]  /*118b0*/  IADD3.X R13, R155, R153, R160, P2, P3 ;  /* 0x000000999b0d7210 */ /* 0x000fe200017e64a0 */
[----:B--2---:R-:W-:-:S05]  /*118c0*/  @!P1 IMAD R3, R3, R17, R2 ;  /* 0x0000001103039224 */ /* 0x004fca00078e0202 */
[----:B------:R1:W-:Y:S01]  /*118d0*/  @!P1 STG.E.U8 desc[UR36][R4.64+0x1], R3 ;  /* 0x0000010304009986 */ /* 0x0003e2000c101124 */
[----:B------:R-:W-:-:S04]  /*118e0*/  ISETP.GE.AND P1, PT, R19, 0x9, PT ;  /* 0x000000091300780c */ /* 0x000fc80003f26270 */
[----:B------:R-:W-:-:S13]  /*118f0*/  ISETP.LT.OR P4, PT, R0, 0x1, !P1 ;  /* 0x000000010000780c */ /* 0x000fda0004f81670 */
[----:B-1----:R-:W-:Y:S05]  /*11900*/  @P4 BRA `(.L_x_35) ;  /* 0x00000000000c4947 */ /* 0x002fea0003800000 */
[----:B------:R-:W2:Y:S02]  /*11910*/  LDG.E.U8 R16, desc[UR36][R12.64] ;  /* 0x000000240c107981 */ /* 0x000ea4000c1e1100 */
[----:B--2---:R-:W-:-:S05]  /*11920*/  PRMT R2, R16, 0x8880, RZ ;  /* 0x0000888010027816 */ /* 0x004fca00000000ff */
[----:B------:R-:W-:-:S07]  /*11930*/  IMAD R2, R2, R18, RZ ;  /* 0x0000001202027224 */ /* 0x000fce00078e02ff */
.L_x_35:
[----:B------:R-:W-:Y:S05]  /*11940*/  BSYNC B1 ;  /* 0x0000000000017941 */ /* 0x000fea0003800000 */
.L_x_34:
[----:B------:R-:W2:Y:S01]  /*11950*/  LDL.LU R3, [R1+0x8] ;  /* 0x0000080001037983 */ /* 0x000ea20000300800 */
[----:B------:R-:W-:Y:S01]  /*11960*/  ISETP.LT.OR P2, PT, R0, 0x2, !P1 ;  /* 0x000000020000780c */ /* 0x000fe20004f41670 */
[----:B------:R-:W-:Y:S01]  /*11970*/  BSSY B1, `(.L_x_36) ;  /* 0x0000007000017945 */ /* 0x000fe20003800000 */
[----:B--2---:R-:W-:-:S05]  /*11980*/  @!P4 IMAD R3, R3, R17, R2 ;  /* 0x000000110303c224 */ /* 0x004fca00078e0202 */
[----:B------:R1:W-:Y:S06]  /*11990*/  @!P4 STG.E.U8 desc[UR36][R10.64], R3 ;  /* 0x000000030a00c986 */ /* 0x0003ec000c101124 */
[----:B------:R-:W-:Y:S05]  /*119a0*/  @P2 BRA `(.L_x_37) ;  /* 0x00000000000c2947 */ /* 0x000fea0003800000 */
[----:B------:R-:W2:Y:S02]  /*119b0*/  LDG.E.U8 R16, desc[UR36][R12.64+0x1] ;  /* 0x000001240c107981 */ /* 0x000ea4000c1e1100 */
[----:B--2---:R-:W-:-:S05]  /*119c0*/  PRMT R2, R16, 0x8880, RZ ;  /* 0x0000888010027816 */ /* 0x004fca00000000ff */
[----:B------:R-:W-:-:S07]  /*119d0*/  IMAD R2, R2, R18, RZ ;  /* 0x0000001202027224 */ /* 0x000fce00078e02ff */
.L_x_37:
[----:B------:R-:W-:Y:S05]  /*119e0*/  BSYNC B1 ;  /* 0x0000000000017941 */ /* 0x000fea0003800000 */
.L_x_36:
[----:B-1----:R-:W2:Y:S01]  /*119f0*/  LDL.LU R3, [R1+0xc] ;  /* 0x00000c0001037983 */ /* 0x002ea20000300800 */
[----:B------:R-:W-:Y:S01]  /*11a00*/  BSSY B1, `(.L_x_38) ;  /* 0x000000a000017945 */ /* 0x000fe20003800000 */
[C---:B------:R-:W-:Y:S02]  /*11a10*/  ISETP.LT.OR P3, PT, R0.reuse, 0xa, !P0 ;  /* 0x0000000a0000780c */ /* 0x040fe40004761670 */
[----:B------:R-:W-:Y:S01]  /*11a20*/  ISETP.LT.OR P4, PT, R0, 0x9, !P1 ;  /* 0x000000090000780c */ /* 0x000fe20004f81670 */
[----:B--2---:R-:W-:-:S05]  /*11a30*/  @!P2 IMAD R3, R3, R17, R2 ;  /* 0x000000110303a224 */ /* 0x004fca00078e0202 */
[----:B------:R1:W-:Y:S01]  /*11a40*/  @!P2 STG.E.U8 desc[UR36][R10.64+0x1], R3 ;  /* 0x000001030a00a986 */ /* 0x0003e2000c101124 */
[----:B------:R-:W-:-:S13]  /*11a50*/  ISETP.LT.OR P2, PT, R0, 0x9, !P0 ;  /* 0x000000090000780c */ /* 0x000fda0004741670 */
[----:B-1----:R-:W-:Y:S05]  /*11a60*/  @P2 BRA `(.L_x_39) ;  /* 0x00000000000c2947 */ /* 0x002fea0003800000 */
[----:B------:R-:W2:Y:S02]  /*11a70*/  LDG.E.U8 R16, desc[UR36][R14.64+0x8] ;  /* 0x000008240e107981 */ /* 0x000ea4000c1e1100 */
[----:B--2---:R-:W-:-:S05]  /*11a80*/  PRMT R2, R16, 0x8880, RZ ;  /* 0x0000888010027816 */ /* 0x004fca00000000ff */
[----:B------:R-:W-:-:S07]  /*11a90*/  IMAD R2, R2, R18, RZ ;  /* 0x0000001202027224 */ /* 0x000fce00078e02ff */
.L_x_39:
[----:B------:R-:W-:Y:S05]  /*11aa0*/  BSYNC B1 ;  /* 0x0000000000017941 */ /* 0x000fea0003800000 */
.L_x_38:
[----:B------:R-:W2:Y:S01]  /*11ab0*/  LDL.LU R3, [R1+0x10] ;  /* 0x0000100001037983 */ /* 0x000ea20000300800 */
[----:B------:R-:W-:Y:S01]  /*11ac0*/  BSSY B1, `(.L_x_40) ;  /* 0x0000007000017945 */ /* 0x000fe20003800000 */
[----:B--2---:R-:W-:-:S05]  /*11ad0*/  @!P2 IMAD R3, R3, R17, R2 ;  /* 0x000000110303a224 */ /* 0x004fca00078e0202 */
[----:B------:R1:W-:Y:S01]  /*11ae0*/  @!P2 STG.E.U8 desc[UR36][R4.64+0x8], R3 ;  /* 0x000008030400a986 */ /* 0x0003e2000c101124 */
[----:B------:R-:W-:Y:S05]  /*11af0*/  @P3 BRA `(.L_x_41) ;  /* 0x00000000000c3947 */ /* 0x000fea0003800000 */
[----:B------:R-:W2:Y:S02]  /*11b00*/  LDG.E.U8 R16, desc[UR36][R14.64+0x9] ;  /* 0x000009240e107981 */ /* 0x000ea4000c1e1100 */
[----:B--2---:R-:W-:-:S05]  /*11b10*/  PRMT R2, R16, 0x8880, RZ ;  /* 0x0000888010027816 */ /* 0x004fca00000000ff */
[----:B------:R-:W-:-:S07]  /*11b20*/  IMAD R2, R2, R18, RZ ;  /* 0x0000001202027224 */ /* 0x000fce00078e02ff */
.L_x_41:
[----:B------:R-:W-:Y:S05]  /*11b30*/  BSYNC B1 ;  /* 0x0000000000017941 */ /* 0x000fea0003800000 */
.L_x_40:
[----:B-1----:R-:W2:Y:S01]  /*11b40*/  LDL.LU R3, [R1+0x14] ;  /* 0x0000140001037983 */ /* 0x002ea20000300800 */
[----:B------:R-:W-:Y:S01]  /*11b50*/  BSSY B1, `(.L_x_42) ;  /* 0x0000007000017945 */ /* 0x000fe20003800000 */
[----:B--2---:R-:W-:-:S05]  /*11b60*/  @!P3 IMAD R3, R3, R17, R2 ;  /* 0x000000110303b224 */ /* 0x004fca00078e0202 */
[----:B------:R1:W-:Y:S01]  /*11b70*/  @!P3 STG.E.U8 desc[UR36][R4.64+0x9], R3 ;  /* 0x000009030400b986 */ /* 0x0003e2000c101124 */
[----:B------:R-:W-:Y:S05]  /*11b80*/  @P4 BRA `(.L_x_43) ;  /* 0x00000000000c4947 */ /* 0x000fea0003800000 */
[----:B------:R-:W2:Y:S02]  /*11b90*/  LDG.E.U8 R16, desc[UR36][R12.64+0x8] ;  /* 0x000008240c107981 */ /* 0x000ea4000c1e1100 */
[----:B--2---:R-:W-:-:S05]  /*11ba0*/  PRMT R2, R16, 0x8880, RZ ;  /* 0x0000888010027816 */ /* 0x004fca00000000ff */
[----:B------:R-:W-:-:S07]  /*11bb0*/  IMAD R2, R2, R18, RZ ;  /* 0x0000001202027224 */ /* 0x000fce00078e02ff */
.L_x_43:
[----:B------:R-:W-:Y:S05]  /*11bc0*/  BSYNC B1 ;  /* 0x0000000000017941 */ /* 0x000fea0003800000 */
.L_x_42:
[----:B-1----:R-:W2:Y:S01]  /*11bd0*/  LDL.LU R3, [R1+0x18] ;  /* 0x0000180001037983 */ /* 0x002ea20000300800 */
[C---:B------:R-:W-:Y:S01]  /*11be0*/  ISETP.LT.OR P2, PT, R0.reuse, 0xa, !P1 ;  /* 0x0000000a0000780c */ /* 0x040fe20004f41670 */
[----:B------:R-:W-:Y:S01]  /*11bf0*/  BSSY B1, `(.L_x_44) ;  /* 0x000000a000017945 */ /* 0x000fe20003800000 */
[C---:B------:R-:W-:Y:S02]  /*11c00*/  ISETP.LT.OR P3, PT, R0.reuse, 0x11, !P0 ;  /* 0x000000110000780c */ /* 0x040fe40004761670 */
[----:B------:R-:W-:Y:S01]  /*11c10*/  ISETP.LT.OR P5, PT, R0, 0x11, !P1 ;  /* 0x000000110000780c */ /* 0x000fe20004fa1670 */
[----:B--2---:R-:W-:-:S05]  /*11c20*/  @!P4 IMAD R3, R3, R17, R2 ;  /* 0x000000110303c224 */ /* 0x004fca00078e0202 */
[----:B------:R1:W-:Y:S01]  /*11c30*/  @!P4 STG.E.U8 desc[UR36][R10.64+0x8], R3 ;  /* 0x000008030a00c986 */ /* 0x0003e2000c101124 */
[----:B------:R-:W-:Y:S02]  /*11c40*/  ISETP.LT.OR P4, PT, R0, 0x12, !P0 ;  /* 0x000000120000780c */ /* 0x000fe40004781670 */
[----:B------:R-:W-:Y:S11]  /*11c50*/  @P2 BRA `(.L_x_45) ;  /* 0x00000000000c2947 */ /* 0x000ff60003800000 */
[----:B------:R-:W2:Y:S02]  /*11c60*/  LDG.E.U8 R16, desc[UR36][R12.64+0x9] ;  /* 0x000009240c107981 */ /* 0x000ea4000c1e1100 */
[----:B--2---:R-:W-:-:S05]  /*11c70*/  PRMT R2, R16, 0x8880, RZ ;  /* 0x0000888010027816 */ /* 0x004fca00000000ff */
[----:B------:R-:W-:-:S07]  /*11c80*/  IMAD R2, R2, R18, RZ ;  /* 0x0000001202027224 */ /* 0x000fce00078e02ff */
.L_x_45:
[----:B------:R-:W-:Y:S05]  /*11c90*/  BSYNC B1 ;  /* 0x0000000000017941 */ /* 0x000fea0003800000 */
.L_x_44:
        /* <DEDUP_REMOVED lines=8> */
.L_x_47:
[----:B------:R-:W-:Y:S05]  /*11d20*/  BSYNC B1 ;  /* 0x0000000000017941 */ /* 0x000fea0003800000 */
.L_x_46:
        /* <DEDUP_REMOVED lines=8> */
.L_x_49:
[----:B------:R-:W-:Y:S05]  /*11db0*/  BSYNC B1 ;  /* 0x0000000000017941 */ /* 0x000fea0003800000 */
.L_x_48:
        /* <DEDUP_REMOVED lines=8> */
.L_x_51:
[----:B------:R-:W-:Y:S05]  /*11e40*/  BSYNC B1 ;  /* 0x0000000000017941 */ /* 0x000fea0003800000 */
.L_x_50:
        /* <DEDUP_REMOVED lines=12> */
.L_x_53:
[----:B------:R-:W-:Y:S05]  /*11f10*/  BSYNC B1 ;  /* 0x0000000000017941 */ /* 0x000fea0003800000 */
.L_x_52:
        /* <DEDUP_REMOVED lines=8> */
.L_x_55:
[----:B------:R-:W-:Y:S05]  /*11fa0*/  BSYNC B1 ;  /* 0x0000000000017941 */ /* 0x000fea0003800000 */
.L_x_54:
        /* <DEDUP_REMOVED lines=8> */
.L_x_57:
[----:B------:R-:W-:Y:S05]  /*12030*/  BSYNC B1 ;  /* 0x0000000000017941 */ /* 0x000fea0003800000 */
.L_x_56:
        /* <DEDUP_REMOVED lines=8> */
.L_x_59:
[----:B------:R-:W-:Y:S05]  /*120c0*/  BSYNC B1 ;  /* 0x0000000000017941 */ /* 0x000fea0003800000 */
.L_x_58:
        /* <DEDUP_REMOVED lines=12> */
.L_x_61:
[----:B------:R-:W-:Y:S05]  /*12190*/  BSYNC B1 ;  /* 0x0000000000017941 */ /* 0x000fea0003800000 */
.L_x_60:
        /* <DEDUP_REMOVED lines=8> */
.L_x_63:
[----:B------:R-:W-:Y:S05]  /*12220*/  BSYNC B1 ;  /* 0x0000000000017941 */ /* 0x000fea0003800000 */
.L_x_62:
        /* <DEDUP_REMOVED lines=8> */
.L_x_65:
[----:B------:R-:W-:Y:S05]  /*122b0*/  BSYNC B1 ;  /* 0x0000000000017941 */ /* 0x000fea0003800000 */
.L_x_64:
        /* <DEDUP_REMOVED lines=8> */
.L_x_67:
[----:B------:R-:W-:Y:S05]  /*12340*/  BSYNC B1 ;  /* 0x0000000000017941 */ /* 0x000fea0003800000 */
.L_x_66:
        /* <DEDUP_REMOVED lines=12> */
.L_x_69:
[----:B------:R-:W-:Y:S05]  /*12410*/  BSYNC B1 ;  /* 0x0000000000017941 */ /* 0x000fea0003800000 */
.L_x_68:
        /* <DEDUP_REMOVED lines=8> */
.L_x_71:
[----:B------:R-:W-:Y:S05]  /*124a0*/  BSYNC B1 ;  /* 0x0000000000017941 */ /* 0x000fea0003800000 */
.L_x_70:
        /* <DEDUP_REMOVED lines=8> */
.L_x_73:
[----:B------:R-:W-:Y:S05]  /*12530*/  BSYNC B1 ;  /* 0x0000000000017941 */ /* 0x000fea0003800000 */
.L_x_72:
        /* <DEDUP_REMOVED lines=8> */
.L_x_75:
[----:B------:R-:W-:Y:S05]  /*125c0*/  BSYNC B1 ;  /* 0x0000000000017941 */ /* 0x000fea0003800000 */
.L_x_74:
        /* <DEDUP_REMOVED lines=12> */
.L_x_77:
[----:B------:R-:W-:Y:S05]  /*12690*/  BSYNC B1 ;  /* 0x0000000000017941 */ /* 0x000fea0003800000 */
.L_x_76:
        /* <DEDUP_REMOVED lines=8> */
.L_x_79:
[----:B------:R-:W-:Y:S05]  /*12720*/  BSYNC B1 ;  /* 0x0000000000017941 */ /* 0x000fea0003800000 */
.L_x_78:
        /* <DEDUP_REMOVED lines=8> */
.L_x_81:
[----:B------:R-:W-:Y:S05]  /*127b0*/  BSYNC B1 ;  /* 0x0000000000017941 */ /* 0x000fea0003800000 */
.L_x_80:
        /* <DEDUP_REMOVED lines=8> */
.L_x_83:
[----:B------:R-:W-:Y:S05]  /*12840*/  BSYNC B1 ;  /* 0x0000000000017941 */ /* 0x000fea0003800000 */
.L_x_82:
        /* <DEDUP_REMOVED lines=12> */
.L_x_85:
[----:B------:R-:W-:Y:S05]  /*12910*/  BSYNC B1 ;  /* 0x0000000000017941 */ /* 0x000fea0003800000 */
.L_x_84:
        /* <DEDUP_REMOVED lines=8> */
.L_x_87:
[----:B------:R-:W-:Y:S05]  /*129a0*/  BSYNC B1 ;  /* 0x0000000000017941 */ /* 0x000fea0003800000 */
.L_x_86:
        /* <DEDUP_REMOVED lines=8> */
.L_x_89:
[----:B------:R-:W-:Y:S05]  /*12a30*/  BSYNC B1 ;  /* 0x0000000000017941 */ /* 0x000fea0003800000 */
.L_x_88:
        /* <DEDUP_REMOVED lines=8> */
.L_x_91:
[----:B------:R-:W-:Y:S05]  /*12ac0*/  BSYNC B1 ;  /* 0x0000000000017941 */ /* 0x000fea0003800000 */
.L_x_90:
        /* <DEDUP_REMOVED lines=12> */
.L_x_93:
[----:B------:R-:W-:Y:S05]  /*12b90*/  BSYNC B1 ;  /* 0x0000000000017941 */ /* 0x000fea0003800000 */
.L_x_92:
        /* <DEDUP_REMOVED lines=8> */
.L_x_95:
[----:B------:R-:W-:Y:S05]  /*12c20*/  BSYNC B1 ;  /* 0x0000000000017941 */ /* 0x000fea0003800000 */
.L_x_94:
        /* <DEDUP_REMOVED lines=8> */
.L_x_97:
[----:B------:R-:W-:Y:S05]  /*12cb0*/  BSYNC B1 ;  /* 0x0000000000017941 */ /* 0x000fea0003800000 */
.L_x_96:
        /* <DEDUP_REMOVED lines=8> */
.L_x_99:
[----:B------:R-:W-:Y:S05]  /*12d40*/  BSYNC B1 ;  /* 0x0000000000017941 */ /* 0x000fea0003800000 */
.L_x_98:
        /* <DEDUP_REMOVED lines=12> */
.L_x_101:
[----:B------:R-:W-:Y:S05]  /*12e10*/  BSYNC B1 ;  /* 0x0000000000017941 */ /* 0x000fea0003800000 */
.L_x_100:
        /* <DEDUP_REMOVED lines=8> */
.L_x_103:
[----:B------:R-:W-:Y:S05]  /*12ea0*/  BSYNC B1 ;  /* 0x0000000000017941 */ /* 0x000fea0003800000 */
.L_x_102:
        /* <DEDUP_REMOVED lines=8> */
.L_x_105:
[----:B------:R-:W-:Y:S05]  /*12f30*/  BSYNC B1 ;  /* 0x0000000000017941 */ /* 0x000fea0003800000 */
.L_x_104:
        /* <DEDUP_REMOVED lines=8> */
.L_x_107:
[----:B------:R-:W-:Y:S05]  /*12fc0*/  BSYNC B1 ;  /* 0x0000000000017941 */ /* 0x000fea0003800000 */
.L_x_106:
        /* <DEDUP_REMOVED lines=12> */
.L_x_109:
[----:B------:R-:W-:Y:S05]  /*13090*/  BSYNC B1 ;  /* 0x0000000000017941 */ /* 0x000fea0003800000 */
.L_x_108:
        /* <DEDUP_REMOVED lines=8> */
.L_x_111:
[----:B------:R-:W-:Y:S05]  /*13120*/  BSYNC B1 ;  /* 0x0000000000017941 */ /* 0x000fea0003800000 */
.L_x_110:
        /* <DEDUP_REMOVED lines=8> */
.L_x_113:
[----:B------:R-:W-:Y:S05]  /*131b0*/  BSYNC B1 ;  /* 0x0000000000017941 */ /* 0x000fea0003800000 */
.L_x_112:
        /* <DEDUP_REMOVED lines=8> */
.L_x_115:
[----:B------:R-:W-:Y:S05]  /*13240*/  BSYNC B1 ;  /* 0x0000000000017941 */ /* 0x000fea0003800000 */
.L_x_114:
        /* <DEDUP_REMOVED lines=12> */
.L_x_117:
[----:B------:R-:W-:Y:S05]  /*13310*/  BSYNC B1 ;  /* 0x0000000000017941 */ /* 0x000fea0003800000 */
.L_x_116:
        /* <DEDUP_REMOVED lines=8> */
.L_x_119:
[----:B------:R-:W-:Y:S05]  /*133a0*/  BSYNC B1 ;  /* 0x0000000000017941 */ /* 0x000fea0003800000 */
.L_x_118:
        /* <DEDUP_REMOVED lines=8> */
.L_x_121:
[----:B------:R-:W-:Y:S05]  /*13430*/  BSYNC B1 ;  /* 0x0000000000017941 */ /* 0x000fea0003800000 */
.L_x_120:
        /* <DEDUP_REMOVED lines=8> */
.L_x_123:
[----:B------:R-:W-:Y:S05]  /*134c0*/  BSYNC B1 ;  /* 0x0000000000017941 */ /* 0x000fea0003800000 */
.L_x_122:
        /* <DEDUP_REMOVED lines=12> */
.L_x_125:
[----:B------:R-:W-:Y:S05]  /*13590*/  BSYNC B1 ;  /* 0x0000000000017941 */ /* 0x000fea0003800000 */
.L_x_124:
        /* <DEDUP_REMOVED lines=8> */
.L_x_127:
[----:B------:R-:W-:Y:S05]  /*13620*/  BSYNC B1 ;  /* 0x0000000000017941 */ /* 0x000fea0003800000 */
.L_x_126:
        /* <DEDUP_REMOVED lines=8> */
.L_x_129:
[----:B------:R-:W-:Y:S05]  /*136b0*/  BSYNC B1 ;  /* 0x0000000000017941 */ /* 0x000fea0003800000 */
.L_x_128:
        /* <DEDUP_REMOVED lines=8> */
.L_x_131:
[----:B------:R-:W-:Y:S05]  /*13740*/  BSYNC B1 ;  /* 0x0000000000017941 */ /* 0x000fea0003800000 */
.L_x_130:
        /* <DEDUP_REMOVED lines=12> */
.L_x_133:
[----:B------:R-:W-:Y:S05]  /*13810*/  BSYNC B1 ;  /* 0x0000000000017941 */ /* 0x000fea0003800000 */
.L_x_132:
        /* <DEDUP_REMOVED lines=8> */
.L_x_135:
[----:B------:R-:W-:Y:S05]  /*138a0*/  BSYNC B1 ;  /* 0x0000000000017941 */ /* 0x000fea0003800000 */
.L_x_134:
        /* <DEDUP_REMOVED lines=8> */
.L_x_137:
[----:B------:R-:W-:Y:S05]  /*13930*/  BSYNC B1 ;  /* 0x0000000000017941 */ /* 0x000fea0003800000 */
.L_x_136:
        /* <DEDUP_REMOVED lines=8> */
.L_x_139:
[----:B------:R-:W-:Y:S05]  /*139c0*/  BSYNC B1 ;  /* 0x0000000000017941 */ /* 0x000fea0003800000 */
.L_x_138:
        /* <DEDUP_REMOVED lines=12> */
.L_x_141:
[----:B------:R-:W-:Y:S05]  /*13a90*/  BSYNC B1 ;  /* 0x0000000000017941 */ /* 0x000fea0003800000 */
.L_x_140:
        /* <DEDUP_REMOVED lines=8> */
.L_x_143:
[----:B------:R-:W-:Y:S05]  /*13b20*/  BSYNC B1 ;  /* 0x0000000000017941 */ /* 0x000fea0003800000 */
.L_x_142:
        /* <DEDUP_REMOVED lines=8> */
.L_x_145:
[----:B------:R-:W-:Y:S05]  /*13bb0*/  BSYNC B1 ;  /* 0x0000000000017941 */ /* 0x000fea0003800000 */
.L_x_144:
        /* <DEDUP_REMOVED lines=8> */
.L_x_147:
[----:B------:R-:W-:Y:S05]  /*13c40*/  BSYNC B1 ;  /* 0x0000000000017941 */ /* 0x000fea0003800000 */
.L_x_146:
        /* <DEDUP_REMOVED lines=12> */
.L_x_149:
[----:B------:R-:W-:Y:S05]  /*13d10*/  BSYNC B1 ;  /* 0x0000000000017941 */ /* 0x000fea0003800000 */
.L_x_148:
        /* <DEDUP_REMOVED lines=8> */
.L_x_151:
[----:B------:R-:W-:Y:S05]  /*13da0*/  BSYNC B1 ;  /* 0x0000000000017941 */ /* 0x000fea0003800000 */
.L_x_150:
        /* <DEDUP_REMOVED lines=8> */
.L_x_153:
[----:B------:R-:W-:Y:S05]  /*13e30*/  BSYNC B1 ;  /* 0x0000000000017941 */ /* 0x000fea0003800000 */
.L_x_152:
        /* <DEDUP_REMOVED lines=8> */
.L_x_155:
[----:B------:R-:W-:Y:S05]  /*13ec0*/  BSYNC B1 ;  /* 0x0000000000017941 */ /* 0x000fea0003800000 */
.L_x_154:
        /* <DEDUP_REMOVED lines=9> */
[----:B------:R-:W1:Y:S02]  /*13f60*/  LDG.E.U8 R16, desc[UR36][R12.64+0x79] ;  /* 0x000079240c107981 */ /* 0x000e64000c1e1100 */
[----:B-1----:R-:W-:-:S05]  /*13f70*/  PRMT R3, R16, 0x8880, RZ ;  /* 0x0000888010037816 */ /* 0x002fca00000000ff */
[----:B------:R-:W-:-:S07]  /*13f80*/  IMAD R2, R3, R18, RZ ;  /* 0x0000001203027224 */ /* 0x000fce00078e02ff */
.L_x_157:
[----:B------:R-:W-:Y:S05]  /*13f90*/  BSYNC B1 ;  /* 0x0000000000017941 */ /* 0x000fea0003800000 */
.L_x_156:
[----:B-1----:R-:W2:Y:S01]  /*13fa0*/  LDL.LU R3, [R1+0xfc] ;  /* 0x0000fc0001037983 */ /* 0x002ea20000300800 */
[----:B------:R-:W-:Y:S01]  /*13fb0*/  BSSY B1, `(.L_x_158) ;  /* 0x0000007000017945 */ /* 0x000fe20003800000 */
[----:B--2---:R-:W-:-:S05]  /*13fc0*/  @!P4 IMAD R3, R3, R17, R2 ;  /* 0x000000110303c224 */ /* 0x004fca00078e0202 */
[----:B------:R1:W-:Y:S01]  /*13fd0*/  @!P4 STG.E.U8 desc[UR36][R10.64+0x79], R3 ;  /* 0x000079030a00c986 */ /* 0x0003e2000c101124 */
[----:B------:R-:W-:Y:S05]  /*13fe0*/  @P3 BRA `(.L_x_159) ;  /* 0x00000000000c3947 */ /* 0x000fea0003800000 */
[----:B------:R-:W1:Y:S02]  /*13ff0*/  LDG.E.U8 R16, desc[UR36][R14.64+0x80] ;  /* 0x000080240e107981 */ /* 0x000e64000c1e1100 */
[----:B-1----:R-:W-:-:S05]  /*14000*/  PRMT R3, R16, 0x8880, RZ ;  /* 0x0000888010037816 */ /* 0x002fca00000000ff */
[----:B------:R-:W-:-:S07]  /*14010*/  IMAD R2, R3, R18, RZ ;  /* 0x0000001203027224 */ /* 0x000fce00078e02ff */
.L_x_159:
[----:B------:R-:W-:Y:S05]  /*14020*/  BSYNC B1 ;  /* 0x0000000000017941 */ /* 0x000fea0003800000 */
.L_x_158:
        /* <DEDUP_REMOVED lines=8> */
.L_x_161:
[----:B------:R-:W-:Y:S05]  /*140b0*/  BSYNC B1 ;  /* 0x0000000000017941 */ /* 0x000fea0003800000 */
.L_x_160:
        /* <DEDUP_REMOVED lines=8> */
.L_x_163:
[----:B------:R-:W-:Y:S05]  /*14140*/  BSYNC B1 ;  /* 0x0000000000017941 */ /* 0x000fea0003800000 */
.L_x_162:
        /* <DEDUP_REMOVED lines=12> */
.L_x_165:
[----:B------:R-:W-:Y:S05]  /*14210*/  BSYNC B1 ;  /* 0x0000000000017941 */ /* 0x000fea0003800000 */
.L_x_164:
        /* <DEDUP_REMOVED lines=8> */
.L_x_167:
[----:B------:R-:W-:Y:S05]  /*142a0*/  BSYNC B1 ;  /* 0x0000000000017941 */ /* 0x000fea0003800000 */
.L_x_166:
        /* <DEDUP_REMOVED lines=8> */
.L_x_169:
[----:B------:R-:W-:Y:S05]  /*14330*/  BSYNC B1 ;  /* 0x0000000000017941 */ /* 0x000fea0003800000 */
.L_x_168:
        /* <DEDUP_REMOVED lines=8> */
.L_x_171:
[----:B------:R-:W-:Y:S05]  /*143c0*/  BSYNC B1 ;  /* 0x0000000000017941 */ /* 0x000fea0003800000 */
.L_x_170:
        /* <DEDUP_REMOVED lines=12> */
.L_x_173:
[----:B------:R-:W-:Y:S05]  /*14490*/  BSYNC B1 ;  /* 0x0000000000017941 */ /* 0x000fea0003800000 */
.L_x_172:
        /* <DEDUP_REMOVED lines=8> */
.L_x_175:
[----:B------:R-:W-:Y:S05]  /*14520*/  BSYNC B1 ;  /* 0x0000000000017941 */ /* 0x000fea0003800000 */
.L_x_174:
        /* <DEDUP_REMOVED lines=8> */
.L_x_177:
[----:B------:R-:W-:Y:S05]  /*145b0*/  BSYNC B1 ;  /* 0x0000000000017941 */ /* 0x000fea0003800000 */
.L_x_176:
        /* <DEDUP_REMOVED lines=8> */
.L_x_179:
[----:B------:R-:W-:Y:S05]  /*14640*/  BSYNC B1 ;  /* 0x0000000000017941 */ /* 0x000fea0003800000 */
.L_x_178:
        /* <DEDUP_REMOVED lines=12> */
.L_x_181:
[----:B------:R-:W-:Y:S05]  /*14710*/  BSYNC B1 ;  /* 0x0000000000017941 */ /* 0x000fea0003800000 */
.L_x_180:
        /* <DEDUP_REMOVED lines=8> */
.L_x_183:
[----:B------:R-:W-:Y:S05]  /*147a0*/  BSYNC B1 ;  /* 0x0000000000017941 */ /* 0x000fea0003800000 */
.L_x_182:
        /* <DEDUP_REMOVED lines=8> */
.L_x_185:
[----:B------:R-:W-:Y:S05]  /*14830*/  BSYNC B1 ;  /* 0x0000000000017941 */ /* 0x000fea0003800000 */
.L_x_184:
        /* <DEDUP_REMOVED lines=8> */
.L_x_187:
[----:B------:R-:W-:Y:S05]  /*148c0*/  BSYNC B1 ;  /* 0x0000000000017941 */ /* 0x000fea0003800000 */
.L_x_186:
        /* <DEDUP_REMOVED lines=12> */
.L_x_189:
[----:B------:R-:W-:Y:S05]  /*14990*/  BSYNC B1 ;  /* 0x0000000000017941 */ /* 0x000fea0003800000 */
.L_x_188:
        /* <DEDUP_REMOVED lines=8> */
.L_x_191:
[----:B------:R-:W-:Y:S05]  /*14a20*/  BSYNC B1 ;  /* 0x0000000000017941 */ /* 0x000fea0003800000 */
.L_x_190:
        /* <DEDUP_REMOVED lines=8> */
.L_x_193:
[----:B------:R-:W-:Y:S05]  /*14ab0*/  BSYNC B1 ;  /* 0x0000000000017941 */ /* 0x000fea0003800000 */
.L_x_192:
        /* <DEDUP_REMOVED lines=8> */
.L_x_195:
[----:B------:R-:W-:Y:S05]  /*14b40*/  BSYNC B1 ;  /* 0x0000000000017941 */ /* 0x000fea0003800000 */
.L_x_194:
        /* <DEDUP_REMOVED lines=12> */
.L_x_197:
[----:B------:R-:W-:Y:S05]  /*14c10*/  BSYNC B1 ;  /* 0x0000000000017941 */ /* 0x000fea0003800000 */
.L_x_196:
        /* <DEDUP_REMOVED lines=8> */
.L_x_199:
[----:B------:R-:W-:Y:S05]  /*14ca0*/  BSYNC B1 ;  /* 0x0000000000017941 */ /* 0x000fea0003800000 */
.L_x_198:
        /* <DEDUP_REMOVED lines=8> */
.L_x_201:
[----:B------:R-:W-:Y:S05]  /*14d30*/  BSYNC B1 ;  /* 0x0000000000017941 */ /* 0x000fea0003800000 */
.L_x_200:
        /* <DEDUP_REMOVED lines=8> */
.L_x_203:
[----:B------:R-:W-:Y:S05]  /*14dc0*/  BSYNC B1 ;  /* 0x0000000000017941 */ /* 0x000fea0003800000 */
.L_x_202:
        /* <DEDUP_REMOVED lines=12> */
.L_x_205:
[----:B------:R-:W-:Y:S05]  /*14e90*/  BSYNC B1 ;  /* 0x0000000000017941 */ /* 0x000fea0003800000 */
.L_x_204:
        /* <DEDUP_REMOVED lines=8> */
.L_x_207:
[----:B------:R-:W-:Y:S05]  /*14f20*/  BSYNC B1 ;  /* 0x0000000000017941 */ /* 0x000fea0003800000 */
.L_x_206:
        /* <DEDUP_REMOVED lines=8> */
.L_x_209:
[----:B------:R-:W-:Y:S05]  /*14fb0*/  BSYNC B1 ;  /* 0x0000000000017941 */ /* 0x000fea0003800000 */
.L_x_208:
        /* <DEDUP_REMOVED lines=8> */
.L_x_211:
[----:B------:R-:W-:Y:S05]  /*15040*/  BSYNC B1 ;  /* 0x0000000000017941 */ /* 0x000fea0003800000 */
.L_x_210:
        /* <DEDUP_REMOVED lines=12> */
.L_x_213:
[----:B------:R-:W-:Y:S05]  /*15110*/  BSYNC B1 ;  /* 0x0000000000017941 */ /* 0x000fea0003800000 */
.L_x_212:
        /* <DEDUP_REMOVED lines=8> */
.L_x_215:
[----:B------:R-:W-:Y:S05]  /*151a0*/  BSYNC B1 ;  /* 0x0000000000017941 */ /* 0x000fea0003800000 */
.L_x_214:
        /* <DEDUP_REMOVED lines=8> */
.L_x_217:
[----:B------:R-:W-:Y:S05]  /*15230*/  BSYNC B1 ;  /* 0x0000000000017941 */ /* 0x000fea0003800000 */
.L_x_216:
        /* <DEDUP_REMOVED lines=8> */
.L_x_219:
[----:B------:R-:W-:Y:S05]  /*152c0*/  BSYNC B1 ;  /* 0x0000000000017941 */ /* 0x000fea0003800000 */
.L_x_218:
        /* <DEDUP_REMOVED lines=12> */
.L_x_221:
[----:B------:R-:W-:Y:S05]  /*15390*/  BSYNC B1 ;  /* 0x0000000000017941 */ /* 0x000fea0003800000 */
.L_x_220:
        /* <DEDUP_REMOVED lines=8> */
.L_x_223:
[----:B------:R-:W-:Y:S05]  /*15420*/  BSYNC B1 ;  /* 0x0000000000017941 */ /* 0x000fea0003800000 */
.L_x_222:
        /* <DEDUP_REMOVED lines=8> */
.L_x_225:
[----:B------:R-:W-:Y:S05]  /*154b0*/  BSYNC B1 ;  /* 0x0000000000017941 */ /* 0x000fea0003800000 */
.L_x_224:
        /* <DEDUP_REMOVED lines=8> */
.L_x_227:
[----:B------:R-:W-:Y:S05]  /*15540*/  BSYNC B1 ;  /* 0x0000000000017941 */ /* 0x000fea0003800000 */
.L_x_226:
        /* <DEDUP_REMOVED lines=12> */
.L_x_229:
[----:B------:R-:W-:Y:S05]  /*15610*/  BSYNC B1 ;  /* 0x0000000000017941 */ /* 0x000fea0003800000 */
.L_x_228:
        /* <DEDUP_REMOVED lines=8> */
.L_x_231:
[----:B------:R-:W-:Y:S05]  /*156a0*/  BSYNC B1 ;  /* 0x0000000000017941 */ /* 0x000fea0003800000 */
.L_x_230:
        /* <DEDUP_REMOVED lines=8> */
.L_x_233:
[----:B------:R-:W-:Y:S05]  /*15730*/  BSYNC B1 ;  /* 0x0000000000017941 */ /* 0x000fea0003800000 */
.L_x_232:
        /* <DEDUP_REMOVED lines=8> */
.L_x_235:
[----:B------:R-:W-:Y:S05]  /*157c0*/  BSYNC B1 ;  /* 0x0000000000017941 */ /* 0x000fea0003800000 */
.L_x_234:
        /* <DEDUP_REMOVED lines=12> */
.L_x_237:
[----:B------:R-:W-:Y:S05]  /*15890*/  BSYNC B1 ;  /* 0x0000000000017941 */ /* 0x000fea0003800000 */
.L_x_236:
        /* <DEDUP_REMOVED lines=8> */
.L_x_239:
[----:B------:R-:W-:Y:S05]  /*15920*/  BSYNC B1 ;  /* 0x0000000000017941 */ /* 0x000fea0003800000 */
.L_x_238:
        /* <DEDUP_REMOVED lines=8> */
.L_x_241:
[----:B------:R-:W-:Y:S05]  /*159b0*/  BSYNC B1 ;  /* 0x0000000000017941 */ /* 0x000fea0003800000 */
.L_x_240:
        /* <DEDUP_REMOVED lines=8> */
.L_x_243:
[----:B------:R-:W-:Y:S05]  /*15a40*/  BSYNC B1 ;  /* 0x0000000000017941 */ /* 0x000fea0003800000 */
.L_x_242:
        /* <DEDUP_REMOVED lines=12> */
.L_x_245:
[----:B------:R-:W-:Y:S05]  /*15b10*/  BSYNC B1 ;  /* 0x0000000000017941 */ /* 0x000fea0003800000 */
.L_x_244:
        /* <DEDUP_REMOVED lines=8> */
.L_x_247:
[----:B------:R-:W-:Y:S05]  /*15ba0*/  BSYNC B1 ;  /* 0x0000000000017941 */ /* 0x000fea0003800000 */
.L_x_246:
        /* <DEDUP_REMOVED lines=8> */
.L_x_249:
[----:B------:R-:W-:Y:S05]  /*15c30*/  BSYNC B1 ;  /* 0x0000000000017941 */ /* 0x000fea0003800000 */
.L_x_248:
        /* <DEDUP_REMOVED lines=8> */
.L_x_251:
[----:B------:R-:W-:Y:S05]  /*15cc0*/  BSYNC B1 ;  /* 0x0000000000017941 */ /* 0x000fea0003800000 */
.L_x_250:
        /* <DEDUP_REMOVED lines=12> */
.L_x_253:
[----:B------:R-:W-:Y:S05]  /*15d90*/  BSYNC B1 ;  /* 0x0000000000017941 */ /* 0x000fea0003800000 */
.L_x_252:
        /* <DEDUP_REMOVED lines=8> */
.L_x_255:
[----:B------:R-:W-:Y:S05]  /*15e20*/  BSYNC B1 ;  /* 0x0000000000017941 */ /* 0x000fea0003800000 */
.L_x_254:
        /* <DEDUP_REMOVED lines=8> */
.L_x_257:
[----:B------:R-:W-:Y:S05]  /*15eb0*/  BSYNC B1 ;  /* 0x0000000000017941 */ /* 0x000fea0003800000 */
.L_x_256:
        /* <DEDUP_REMOVED lines=8> */
.L_x_259:
[----:B------:R-:W-:Y:S05]  /*15f40*/  BSYNC B1 ;  /* 0x0000000000017941 */ /* 0x000fea0003800000 */
.L_x_258:
        /* <DEDUP_REMOVED lines=12> */
.L_x_261:
[----:B------:R-:W-:Y:S05]  /*16010*/  BSYNC B1 ;  /* 0x0000000000017941 */ /* 0x000fea0003800000 */
.L_x_260:
        /* <DEDUP_REMOVED lines=8> */
.L_x_263:
[----:B------:R-:W-:Y:S05]  /*160a0*/  BSYNC B1 ;  /* 0x0000000000017941 */ /* 0x000fea0003800000 */
.L_x_262:
        /* <DEDUP_REMOVED lines=8> */
.L_x_265:
[----:B------:R-:W-:Y:S05]  /*16130*/  BSYNC B1 ;  /* 0x0000000000017941 */ /* 0x000fea0003800000 */
.L_x_264:
        /* <DEDUP_REMOVED lines=8> */
.L_x_267:
[----:B------:R-:W-:Y:S05]  /*161c0*/  BSYNC B1 ;  /* 0x0000000000017941 */ /* 0x000fea0003800000 */
.L_x_266:
        /* <DEDUP_REMOVED lines=12> */
.L_x_269:
[----:B------:R-:W-:Y:S05]  /*16290*/  BSYNC B1 ;  /* 0x0000000000017941 */ /* 0x000fea0003800000 */
.L_x_268:
        /* <DEDUP_REMOVED lines=8> */
.L_x_271:
[----:B------:R-:W-:Y:S05]  /*16320*/  BSYNC B1 ;  /* 0x0000000000017941 */ /* 0x000fea0003800000 */
.L_x_270:
        /* <DEDUP_REMOVED lines=8> */
.L_x_273:
[----:B------:R-:W-:Y:S05]  /*163b0*/  BSYNC B1 ;  /* 0x0000000000017941 */ /* 0x000fea0003800000 */
.L_x_272:
        /* <DEDUP_REMOVED lines=8> */
.L_x_275:
[----:B------:R-:W-:Y:S05]  /*16440*/  BSYNC B1 ;  /* 0x0000000000017941 */ /* 0x000fea0003800000 */
.L_x_274:
[----:B-1----:R-:W2:Y:S01]  /*16450*/  LDL.LU R3, [R1+0x1e8] ;  /* 0x0001e80001037983 */ /* 0x002ea20000300800 */
[C---:B------:R-:W-:Y:S01]  /*16460*/  ISETP.LT.OR P4, PT, R0.reuse, 0xf2, !P1 ;  /* 0x000000f20000780c */ /* 0x040fe20004f81670 */
[----:B------:R-:W-:Y:S01]  /*16470*/  BSSY B1, `(.L_x_276) ;  /* 0x000000c000017945 */ /* 0x000fe20003800000 */
[----:B------:R-:W-:Y:S02]  /*16480*/  ISETP.LT.OR P3, PT, R0, 0xf9, !P0 ;  /* 0x000000f90000780c */ /* 0x000fe40004761670 */
[----:B------:R-:W-:Y:S02]  /*16490*/  IADD3 R163, P5, R20, 0x80, RZ ;  /* 0x0000008014a37810 */ /* 0x000fe40007fbe0ff */
[----:B------:R-:W-:Y:S01]  /*164a0*/  ISETP.LT.OR P0, PT, R0, 0xfa, !P0 ;  /* 0x000000fa0000780c */ /* 0x000fe20004701670 */
[----:B--2---:R-:W-:-:S05]  /*164b0*/  @!P2 IMAD R3, R3, R17, R2 ;  /* 0x000000110303a224 */ /* 0x004fca00078e0202 */
[----:B------:R1:W-:Y:S01]  /*164c0*/  @!P2 STG.E.U8 desc[UR36][R10.64+0xf0], R3 ;  /* 0x0000f0030a00a986 */ /* 0x0003e2000c101124 */
[C---:B------:R-:W-:Y:S02]  /*164d0*/  ISETP.LT.OR P2, PT, R0.reuse, 0xf9, !P1 ;  /* 0x000000f90000780c */ /* 0x040fe40004f41670 */
[----:B------:R-:W-:Y:S01]  /*164e0*/  ISETP.LT.OR P1, PT, R0, 0xfa, !P1 ;  /* 0x000000fa0000780c */ /* 0x000fe20004f21670 */
[----:B------:R-:W-:-:S12]  /*164f0*/  @P4 BRA `(.L_x_277) ;  /* 0x00000000000c4947 */ /* 0x000fd80003800000 */
[----:B------:R-:W1:Y:S02]  /*16500*/  LDG.E.U8 R16, desc[UR36][R12.64+0xf1] ;  /* 0x0000f1240c107981 */ /* 0x000e64000c1e1100 */
[----:B-1----:R-:W-:-:S05]  /*16510*/  PRMT R3, R16, 0x8880, RZ ;  /* 0x0000888010037816 */ /* 0x002fca00000000ff */
[----:B------:R-:W-:-:S07]  /*16520*/  IMAD R2, R3, R18, RZ ;  /* 0x0000001203027224 */ /* 0x000fce00078e02ff */
.L_x_277:
[----:B------:R-:W-:Y:S05]  /*16530*/  BSYNC B1 ;  /* 0x0000000000017941 */ /* 0x000fea0003800000 */
.L_x_276:
        /* <DEDUP_REMOVED lines=8> */
.L_x_279:
[----:B------:R-:W-:Y:S05]  /*165c0*/  BSYNC B1 ;  /* 0x0000000000017941 */ /* 0x000fea0003800000 */
.L_x_278:
[----:B-1----:R-:W2:Y:S01]  /*165d0*/  LDL.LU R3, [R1+0x1f0] ;  /* 0x0001f00001037983 */ /* 0x002ea20000300800 */
[----:B------:R-:W-:Y:S01]  /*165e0*/  BSSY B1, `(.L_x_280) ;  /* 0x0000008000017945 */ /* 0x000fe20003800000 */
[----:B------:R-:W-:Y:S02]  /*165f0*/  IMAD.X R21, RZ, RZ, R21, P5 ;  /* 0x000000ffff157224 */ /* 0x000fe400028e0615 */
[----:B--2---:R-:W-:-:S05]  /*16600*/  @!P3 IMAD R3, R3, R17, R2 ;  /* 0x000000110303b224 */ /* 0x004fca00078e0202 */
[----:B------:R1:W-:Y:S01]  /*16610*/  @!P3 STG.E.U8 desc[UR36][R4.64+0xf8], R3 ;  /* 0x0000f8030400b986 */ /* 0x0003e2000c101124 */
[----:B------:R-:W-:Y:S05]  /*16620*/  @P0 BRA `(.L_x_281) ;  /* 0x00000000000c0947 */ /* 0x000fea0003800000 */
[----:B------:R-:W1:Y:S02]  /*16630*/  LDG.E.U8 R16, desc[UR36][R14.64+0xf9] ;  /* 0x0000f9240e107981 */ /* 0x000e64000c1e1100 */
[----:B-1----:R-:W-:-:S05]  /*16640*/  PRMT R3, R16, 0x8880, RZ ;  /* 0x0000888010037816 */ /* 0x002fca00000000ff */
[----:B------:R-:W-:-:S07]  /*16650*/  IMAD R2, R3, R18, RZ ;  /* 0x0000001203027224 */ /* 0x000fce00078e02ff */
.L_x_281:
[----:B------:R-:W-:Y:S05]  /*16660*/  BSYNC B1 ;  /* 0x0000000000017941 */ /* 0x000fea0003800000 */
.L_x_280:
[----:B-1----:R-:W2:Y:S01]  /*16670*/  LDL.LU R3, [R1+0x1f4] ;  /* 0x0001f40001037983 */ /* 0x002ea20000300800 */
[----:B------:R-:W-:Y:S01]  /*16680*/  BSSY B1, `(.L_x_282) ;  /* 0x0000008000017945 */ /* 0x000fe20003800000 */
[----:B0-----:R-:W-:Y:S02]  /*16690*/  IMAD R14, R21, R22, RZ ;  /* 0x00000016150e7224 */ /* 0x001fe400078e02ff */
[----:B--2---:R-:W-:-:S05]  /*166a0*/  @!P0 IMAD R3, R3, R17, R2 ;  /* 0x0000001103038224 */ /* 0x004fca00078e0202 */
[----:B------:R0:W-:Y:S01]  /*166b0*/  @!P0 STG.E.U8 desc[UR36][R4.64+0xf9], R3 ;  /* 0x0000f90304008986 */ /* 0x0001e2000c101124 */
[----:B------:R-:W-:Y:S05]  /*166c0*/  @P2 BRA `(.L_x_283) ;  /* 0x00000000000c2947 */ /* 0x000fea0003800000 */
[----:B------:R-:W0:Y:S02]  /*166d0*/  LDG.E.U8 R16, desc[UR36][R12.64+0xf8] ;  /* 0x0000f8240c107981 */ /* 0x000e24000c1e1100 */
[----:B0-----:R-:W-:-:S05]  /*166e0*/  PRMT R3, R16, 0x8880, RZ ;  /* 0x0000888010037816 */ /* 0x001fca00000000ff */
[----:B------:R-:W-:-:S07]  /*166f0*/  IMAD R2, R3, R18, RZ ;  /* 0x0000001203027224 */ /* 0x000fce00078e02ff */
.L_x_283:
[----:B------:R-:W-:Y:S05]  /*16700*/  BSYNC B1 ;  /* 0x0000000000017941 */ /* 0x000fea0003800000 */
.L_x_282:
[----:B0-----:R-:W2:Y:S01]  /*16710*/  LDL.LU R3, [R1+0x1f8] ;  /* 0x0001f80001037983 */ /* 0x001ea20000300800 */
[----:B------:R-:W-:Y:S01]  /*16720*/  BSSY B1, `(.L_x_284) ;  /* 0x000000a000017945 */ /* 0x000fe20003800000 */
[C---:B------:R-:W-:Y:S02]  /*16730*/  IMAD R15, R163.reuse, R23, R14 ;  /* 0x00000017a30f7224 */ /* 0x040fe400078e020e */
[----:B------:R-:W-:-:S04]  /*16740*/  IMAD.WIDE.U32 R158, R163, R22, R158 ;  /* 0x00000016a39e7225 */ /* 0x000fc800078e009e */
[----:B------:R-:W-:-:S04]  /*16750*/  IMAD.WIDE.U32 R22, R163, R22, R154 ;  /* 0x00000016a3167225 */ /* 0x000fc800078e009a */
[----:B--2---:R-:W-:-:S05]  /*16760*/  @!P2 IMAD R3, R3, R17, R2 ;  /* 0x000000110303a224 */ /* 0x004fca00078e0202 */
[----:B------:R0:W-:Y:S01]  /*16770*/  @!P2 STG.E.U8 desc[UR36][R10.64+0xf8], R3 ;  /* 0x0000f8030a00a986 */ /* 0x0001e2000c101124 */
[----:B------:R-:W-:Y:S05]  /*16780*/  @P1 BRA `(.L_x_285) ;  /* 0x00000000000c1947 */ /* 0x000fea0003800000 */
[----:B------:R-:W0:Y:S02]  /*16790*/  LDG.E.U8 R16, desc[UR36][R12.64+0xf9] ;  /* 0x0000f9240c107981 */ /* 0x000e24000c1e1100 */
[----:B0-----:R-:W-:-:S05]  /*167a0*/  PRMT R3, R16, 0x8880, RZ ;  /* 0x0000888010037816 */ /* 0x001fca00000000ff */
[----:B------:R-:W-:-:S07]  /*167b0*/  IMAD R2, R3, R18, RZ ;  /* 0x0000001203027224 */ /* 0x000fce00078e02ff */
.L_x_285:
[----:B------:R-:W-:Y:S05]  /*167c0*/  BSYNC B1 ;  /* 0x0000000000017941 */ /* 0x000fea0003800000 */
.L_x_284:
[----:B0-----:R-:W2:Y:S01]  /*167d0*/  LDL.LU R3, [R1+0x1fc] ;  /* 0x0001fc0001037983 */ /* 0x001ea20000300800 */
[C---:B------:R-:W-:Y:S01]  /*167e0*/  ISETP.GE.AND P2, PT, R19.reuse, 0x81, PT ;  /* 0x000000811300780c */ /* 0x040fe20003f46270 */
[----:B------:R-:W-:Y:S01]  /*167f0*/  BSSY B1, `(.L_x_286) ;  /* 0x000000d000017945 */ /* 0x000fe20003800000 */
[-C--:B------:R-:W-:Y:S02]  /*16800*/  IADD3 R4, P5, R22, R152.reuse, RZ ;  /* 0x0000009816047210 */ /* 0x080fe40007fbe0ff */
[----:B------:R-:W-:Y:S02]  /*16810*/  ISETP.GE.AND P0, PT, R19, 0x89, PT ;  /* 0x000000891300780c */ /* 0x000fe40003f06270 */
[----:B------:R-:W-:Y:S02]  /*16820*/  IADD3.X R5, R153, R23, R15, P5, !PT ;  /* 0x0000001799057210 */ /* 0x000fe40002ffe40f */
[----:B------:R-:W-:Y:S02]  /*16830*/  IADD3 R152, P4, P3, R156, R152, R158 ;  /* 0x000000989c987210 */ /* 0x000fe40007b9e09e */
[----:B------:R-:W-:Y:S01]  /*16840*/  ISETP.LT.OR P5, PT, R0, 0x2, !P2 ;  /* 0x000000020000780c */ /* 0x000fe200057a1670 */
[----:B--2---:R-:W-:-:S05]  /*16850*/  @!P1 IMAD R3, R3, R17, R2 ;  /* 0x0000001103039224 */ /* 0x004fca00078e0202 */
[----:B------:R0:W-:Y:S01]  /*16860*/  @!P1 STG.E.U8 desc[UR36][R10.64+0xf9], R3 ;  /* 0x0000f9030a009986 */ /* 0x0001e2000c101124 */
[----:B------:R-:W-:-:S13]  /*16870*/  ISETP.LT.OR P1, PT, R0, 0x1, !P2 ;  /* 0x000000010000780c */ /* 0x000fda0005721670 */
[----:B0-----:R-:W-:Y:S05]  /*16880*/  @P1 BRA `(.L_x_287) ;  /* 0x00000000000c1947 */ /* 0x001fea0003800000 */
[----:B------:R-:W2:Y:S02]  /*16890*/  LDG.E.U8 R16, desc[UR36][R4.64] ;  /* 0x0000002404107981 */ /* 0x000ea4000c1e1100 */
[----:B--2---:R-:W-:-:S05]  /*168a0*/  PRMT R3, R16, 0x8880, RZ ;  /* 0x0000888010037816 */ /* 0x004fca00000000ff */
[----:B------:R-:W-:-:S07]  /*168b0*/  IMAD R2, R3, R18, RZ ;  /* 0x0000001203027224 */ /* 0x000fce00078e02ff */
.L_x_287:
[----:B------:R-:W-:Y:S05]  /*168c0*/  BSYNC B1 ;  /* 0x0000000000017941 */ /* 0x000fea0003800000 */
.L_x_286:
[----:B------:R-:W-:Y:S01]  /*168d0*/  @!P1 IMAD R3, R24, R17, R2 ;  /* 0x0000001118039224 */ /* 0x000fe200078e0202 */
[----:B------:R-:W-:Y:S01]  /*168e0*/  BSSY B1, `(.L_x_288) ;  /* 0x0000007000017945 */ /* 0x000fe20003800000 */
[----:B------:R-:W-:-:S03]  /*168f0*/  IADD3 R158, R15, R159, RZ ;  /* 0x0000009f0f9e7210 */ /* 0x000fc60007ffe0ff */
[----:B------:R0:W-:Y:S01]  /*16900*/  @!P1 STG.E.U8 desc[UR36][R6.64], R3 ;  /* 0x0000000306009986 */ /* 0x0001e2000c101124 */
[----:B------:R-:W-:Y:S05]  /*16910*/  @P5 BRA `(.L_x_289) ;  /* 0x00000000000c5947 */ /* 0x000fea0003800000 */
[----:B------:R-:W0:Y:S02]  /*16920*/  LDG.E.U8 R16, desc[UR36][R4.64+0x1] ;  /* 0x0000012404107981 */ /* 0x000e24000c1e1100 */
[----:B0-----:R-:W-:-:S05]  /*16930*/  PRMT R3, R16, 0x8880, RZ ;  /* 0x0000888010037816 */ /* 0x001fca00000000ff */
[----:B------:R-:W-:-:S07]  /*16940*/  IMAD R2, R3, R18, RZ ;  /* 0x0000001203027224 */ /* 0x000fce00078e02ff */
.L_x_289:
[----:B------:R-:W-:Y:S05]  /*16950*/  BSYNC B1 ;  /* 0x0000000000017941 */ /* 0x000fea0003800000 */
.L_x_288:
[C---:B------:R-:W-:Y:S01]  /*16960*/  ISETP.LT.OR P1, PT, R0.reuse, 0x1, !P0 ;  /* 0x000000010000780c */ /* 0x040fe20004721670 */
[----:B------:R-:W-:Y:S01]  /*16970*/  @!P5 IMAD R25, R25, R17, R2 ;  /* 0x000000111919d224 */ /* 0x000fe200078e0202 */
[----:B------:R-:W-:Y:S01]  /*16980*/  BSSY B1, `(.L_x_290) ;  /* 0x000000a000017945 */ /* 0x000fe20003800000 */
[----:B------:R-:W-:Y:S02]  /*16990*/  IADD3.X R153, R155, R153, R158, P4, P3 ;  /* 0x000000999b997210 */ /* 0x000fe400027e649e */
[C---:B------:R-:W-:Y:S01]  /*169a0*/  ISETP.LT.OR P4, PT, R0.reuse, 0x2, !P0 ;  /* 0x000000020000780c */ /* 0x040fe20004781670 */
[----:B------:R1:W-:Y:S01]  /*169b0*/  @!P5 STG.E.U8 desc[UR36][R6.64+0x1], R25 ;  /* 0x000001190600d986 */ /* 0x0003e2000c101124 */
[C---:B------:R-:W-:Y:S02]  /*169c0*/  ISETP.LT.OR P5, PT, R0.reuse, 0x9, !P2 ;  /* 0x000000090000780c */ /* 0x040fe400057a1670 */
[----:B------:R-:W-:-:S04]  /*169d0*/  ISETP.LT.OR P3, PT, R0, 0xa, !P2 ;  /* 0x0000000a0000780c */ /* 0x000fc80005761670 */
[----:B------:R-:W-:Y:S09]  /*169e0*/  @P1 BRA `(.L_x_291) ;  /* 0x00000000000c1947 */ /* 0x000ff20003800000 */
[----:B------:R-:W0:Y:S02]  /*169f0*/  LDG.E.U8 R16, desc[UR36][R152.64] ;  /* 0x0000002498107981 */ /* 0x000e24000c1e1100 */
[----:B0-----:R-:W-:-:S05]  /*16a00*/  PRMT R3, R16, 0x8880, RZ ;  /* 0x0000888010037816 */ /* 0x001fca00000000ff */
[----:B------:R-:W-:-:S07]  /*16a10*/  IMAD R2, R3, R18, RZ ;  /* 0x0000001203027224 */ /* 0x000fce00078e02ff */
.L_x_291:
[----:B------:R-:W-:Y:S05]  /*16a20*/  BSYNC B1 ;  /* 0x0000000000017941 */ /* 0x000fea0003800000 */
.L_x_290:
[----:B0-----:R-:W-:Y:S01]  /*16a30*/  @!P1 IMAD R3, R26, R17, R2 ;  /* 0x000000111a039224 */ /* 0x001fe200078e0202 */
[----:B------:R-:W-:Y:S04]  /*16a40*/  BSSY B1, `(.L_x_292) ;  /* 0x0000006000017945 */ /* 0x000fe80003800000 */
[----:B------:R0:W-:Y:S01]  /*16a50*/  @!P1 STG.E.U8 desc[UR36][R8.64], R3 ;  /* 0x0000000308009986 */ /* 0x0001e2000c101124 */
[----:B------:R-:W-:Y:S05]  /*16a60*/  @P4 BRA `(.L_x_293) ;  /* 0x00000000000c4947 */ /* 0x000fea0003800000 */
[----:B------:R-:W0:Y:S02]  /*16a70*/  LDG.E.U8 R16, desc[UR36][R152.64+0x1] ;  /* 0x0000012498107981 */ /* 0x000e24000c1e1100 */
[----:B0-----:R-:W-:-:S05]  /*16a80*/  PRMT R3, R16, 0x8880, RZ ;  /* 0x0000888010037816 */ /* 0x001fca00000000ff */
[----:B------:R-:W-:-:S07]  /*16a90*/  IMAD R2, R3, R18, RZ ;  /* 0x0000001203027224 */ /* 0x000fce00078e02ff */
.L_x_293:
[----:B------:R-:W-:Y:S05]  /*16aa0*/  BSYNC B1 ;  /* 0x0000000000017941 */ /* 0x000fea0003800000 */
.L_x_292:
[----:B------:R-:W-:Y:S01]  /*16ab0*/  @!P4 IMAD R27, R27, R17, R2 ;  /* 0x000000111b1bc224 */ /* 0x000fe200078e0202 */
[----:B------:R-:W-:Y:S04]  /*16ac0*/  BSSY B1, `(.L_x_294) ;  /* 0x0000006000017945 */ /* 0x000fe80003800000 */
[----:B------:R2:W-:Y:S01]  /*16ad0*/  @!P4 STG.E.U8 desc[UR36][R8.64+0x1], R27 ;  /* 0x0000011b0800c986 */ /* 0x0005e2000c101124 */
[----:B------:R-:W-:Y:S05]  /*16ae0*/  @P5 BRA `(.L_x_295) ;  /* 0x00000000000c5947 */ /* 0x000fea0003800000 */
[----:B------:R-:W0:Y:S02]  /*16af0*/  LDG.E.U8 R16, desc[UR36][R4.64+0x8] ;  /* 0x0000082404107981 */ /* 0x000e24000c1e1100 */
[----:B0-----:R-:W-:-:S05]  /*16b00*/  PRMT R3, R16, 0x8880, RZ ;  /* 0x0000888010037816 */ /* 0x001fca00000000ff */
[----:B------:R-:W-:-:S07]  /*16b10*/  IMAD R2, R3, R18, RZ ;  /* 0x0000001203027224 */ /* 0x000fce00078e02ff */
.L_x_295:
[----:B------:R-:W-:Y:S05]  /*16b20*/  BSYNC B1 ;  /* 0x0000000000017941 */ /* 0x000fea0003800000 */
.L_x_294:
[----:B0-----:R-:W-:Y:S01]  /*16b30*/  @!P5 IMAD R3, R28, R17, R2 ;  /* 0x000000111c03d224 */ /* 0x001fe200078e0202 */
[----:B------:R-:W-:Y:S04]  /*16b40*/  BSSY B1, `(.L_x_296) ;  /* 0x0000006000017945 */ /* 0x000fe80003800000 */
[----:B------:R0:W-:Y:S01]  /*16b50*/  @!P5 STG.E.U8 desc[UR36][R6.64+0x8], R3 ;  /* 0x000008030600d986 */ /* 0x0001e2000c101124 */
[----:B------:R-:W-:Y:S05]  /*16b60*/  @P3 BRA `(.L_x_297) ;  /* 0x00000000000c3947 */ /* 0x000fea0003800000 */
[----:B------:R-:W0:Y:S02]  /*16b70*/  LDG.E.U8 R16, desc[UR36][R4.64+0x9] ;  /* 0x0000092404107981 */ /* 0x000e24000c1e1100 */
[----:B0-----:R-:W-:-:S05]  /*16b80*/  PRMT R3, R16, 0x8880, RZ ;  /* 0x0000888010037816 */ /* 0x001fca00000000ff */
[----:B------:R-:W-:-:S07]  /*16b90*/  IMAD R2, R3, R18, RZ ;  /* 0x0000001203027224 */ /* 0x000fce00078e02ff */
.L_x_297:
[----:B------:R-:W-:Y:S05]  /*16ba0*/  BSYNC B1 ;  /* 0x0000000000017941 */ /* 0x000fea0003800000 */
.L_x_296:
[C---:B------:R-:W-:Y:S01]  /*16bb0*/  ISETP.LT.OR P5, PT, R0.reuse, 0x9, !P0 ;  /* 0x000000090000780c */ /* 0x040fe200047a1670 */
[----:B------:R-:W-:Y:S01]  /*16bc0*/  @!P3 IMAD R29, R29, R17, R2 ;  /* 0x000000111d1db224 */ /* 0x000fe200078e0202 */
[----:B------:R-:W-:Y:S01]  /*16bd0*/  BSSY B1, `(.L_x_298) ;  /* 0x0000009000017945 */ /* 0x000fe20003800000 */
[C---:B------:R-:W-:Y:S02]  /*16be0*/  ISETP.LT.OR P4, PT, R0.reuse, 0xa, !P0 ;  /* 0x0000000a0000780c */ /* 0x040fe40004781670 */
[C---:B------:R-:W-:Y:S01]  /*16bf0*/  ISETP.LT.OR P1, PT, R0.reuse, 0x12, !P2 ;  /* 0x000000120000780c */ /* 0x040fe20005721670 */
[----:B------:R3:W-:Y:S01]  /*16c00*/  @!P3 STG.E.U8 desc[UR36][R6.64+0x9], R29 ;  /* 0x0000091d0600b986 */ /* 0x0007e2000c101124 */
[----:B------:R-:W-:-:S06]  /*16c10*/  ISETP.LT.OR P3, PT, R0, 0x11, !P2 ;  /* 0x000000110000780c */ /* 0x000fcc0005761670 */
[----:B------:R-:W-:Y:S07]  /*16c20*/  @P5 BRA `(.L_x_299) ;  /* 0x00000000000c5947 */ /* 0x000fee0003800000 */
[----:B------:R-:W0:Y:S02]  /*16c30*/  LDG.E.U8 R16, desc[UR36][R152.64+0x8] ;  /* 0x0000082498107981 */ /* 0x000e24000c1e1100 */
[----:B0-----:R-:W-:-:S05]  /*16c40*/  PRMT R3, R16, 0x8880, RZ ;  /* 0x0000888010037816 */ /* 0x001fca00000000ff */
[----:B------:R-:W-:-:S07]  /*16c50*/  IMAD R2, R3, R18, RZ ;  /* 0x0000001203027224 */ /* 0x000fce00078e02ff */
.L_x_299:
[----:B------:R-:W-:Y:S05]  /*16c60*/  BSYNC B1 ;  /* 0x0000000000017941 */ /* 0x000fea0003800000 */
.L_x_298:
[----:B0-----:R-:W-:Y:S01]  /*16c70*/  @!P5 IMAD R3, R30, R17, R2 ;  /* 0x000000111e03d224 */ /* 0x001fe200078e0202 */
[----:B------:R-:W-:Y:S04]  /*16c80*/  BSSY B1, `(.L_x_300) ;  /* 0x0000006000017945 */ /* 0x000fe80003800000 */
[----:B------:R0:W-:Y:S01]  /*16c90*/  @!P5 STG.E.U8 desc[UR36][R8.64+0x8], R3 ;  /* 0x000008030800d986 */ /* 0x0001e2000c101124 */
[----:B------:R-:W-:Y:S05]  /*16ca0*/  @P4 BRA `(.L_x_301) ;  /* 0x00000000000c4947 */ /* 0x000fea0003800000 */
[----:B------:R-:W0:Y:S02]  /*16cb0*/  LDG.E.U8 R16, desc[UR36][R152.64+0x9] ;  /* 0x0000092498107981 */ /* 0x000e24000c1e1100 */
[----:B0-----:R-:W-:-:S05]  /*16cc0*/  PRMT R3, R16, 0x8880, RZ ;  /* 0x0000888010037816 */ /* 0x001fca00000000ff */
[----:B------:R-:W-:-:S07]  /*16cd0*/  IMAD R2, R3, R18, RZ ;  /* 0x0000001203027224 */ /* 0x000fce00078e02ff */
.L_x_301:
[----:B------:R-:W-:Y:S05]  /*16ce0*/  BSYNC B1 ;  /* 0x0000000000017941 */ /* 0x000fea0003800000 */
.L_x_300:
[----:B------:R-:W-:Y:S01]  /*16cf0*/  @!P4 IMAD R31, R31, R17, R2 ;  /* 0x000000111f1fc224 */ /* 0x000fe200078e0202 */
[----:B------:R-:W-:Y:S04]  /*16d00*/  BSSY B1, `(.L_x_302) ;  /* 0x0000006000017945 */ /* 0x000fe80003800000 */
[----:B------:R4:W-:Y:S01]  /*16d10*/  @!P4 STG.E.U8 desc[UR36][R8.64+0x9], R31 ;  /* 0x0000091f0800c986 */ /* 0x0009e2000c101124 */
[----:B------:R-:W-:Y:S05]  /*16d20*/  @P3 BRA `(.L_x_303) ;  /* 0x00000000000c3947 */ /* 0x000fea0003800000 */
[----:B------:R-:W0:Y:S02]  /*16d30*/  LDG.E.U8 R16, desc[UR36][R4.64+0x10] ;  /* 0x0000102404107981 */ /* 0x000e24000c1e1100 */
[----:B0-----:R-:W-:-:S05]  /*16d40*/  PRMT R3, R16, 0x8880, RZ ;  /* 0x0000888010037816 */ /* 0x001fca00000000ff */
[----:B------:R-:W-:-:S07]  /*16d50*/  IMAD R2, R3, R18, RZ ;  /* 0x0000001203027224 */ /* 0x000fce00078e02ff */
.L_x_303:
[----:B------:R-:W-:Y:S05]  /*16d60*/  BSYNC B1 ;  /* 0x0000000000017941 */ /* 0x000fea0003800000 */
.L_x_302:
[----:B0-----:R-:W-:Y:S01]  /*16d70*/  @!P3 IMAD R3, R32, R17, R2 ;  /* 0x000000112003b224 */ /* 0x001fe200078e0202 */
[----:B------:R-:W-:Y:S04]  /*16d80*/  BSSY B1, `(.L_x_304) ;  /* 0x0000006000017945 */ /* 0x000fe80003800000 */
[----:B------:R0:W-:Y:S01]  /*16d90*/  @!P3 STG.E.U8 desc[UR36][R6.64+0x10], R3 ;  /* 0x000010030600b986 */ /* 0x0001e2000c101124 */
[----:B------:R-:W-:Y:S05]  /*16da0*/  @P1 BRA `(.L_x_305) ;  /* 0x00000000000c1947 */ /* 0x000fea0003800000 */
[----:B------:R-:W0:Y:S02]  /*16db0*/  LDG.E.U8 R16, desc[UR36][R4.64+0x11] ;  /* 0x0000112404107981 */ /* 0x000e24000c1e1100 */
[----:B0-----:R-:W-:-:S05]  /*16dc0*/  PRMT R3, R16, 0x8880, RZ ;  /* 0x0000888010037816 */ /* 0x001fca00000000ff */
[----:B------:R-:W-:-:S07]  /*16dd0*/  IMAD R2, R3, R18, RZ ;  /* 0x0000001203027224 */ /* 0x000fce00078e02ff */
.L_x_305:
[----:B------:R-:W-:Y:S05]  /*16de0*/  BSYNC B1 ;  /* 0x0000000000017941 */ /* 0x000fea0003800000 */
.L_x_304:
        /* <DEDUP_REMOVED lines=11> */
.L_x_307:
[----:B------:R-:W-:Y:S05]  /*16ea0*/  BSYNC B1 ;  /* 0x0000000000017941 */ /* 0x000fea0003800000 */
.L_x_306:
[----:B0-----:R-:W-:Y:S01]  /*16eb0*/  @!P4 IMAD R3, R34, R17, R2 ;  /* 0x000000112203c224 */ /* 0x001fe200078e0202 */
[----:B------:R-:W-:Y:S04]  /*16ec0*/  BSSY B1, `(.L_x_308) ;  /* 0x0000006000017945 */ /* 0x000fe80003800000 */
[----:B------:R0:W-:Y:S01]  /*16ed0*/  @!P4 STG.E.U8 desc[UR36][R8.64+0x10], R3 ;  /* 0x000010030800c986 */ /* 0x0001e2000c101124 */
[----:B------:R-:W-:Y:S05]  /*16ee0*/  @P3 BRA `(.L_x_309) ;  /* 0x00000000000c3947 */ /* 0x000fea0003800000 */
[----:B------:R-:W0:Y:S02]  /*16ef0*/  LDG.E.U8 R16, desc[UR36][R152.64+0x11] ;  /* 0x0000112498107981 */ /* 0x000e24000c1e1100 */
[----:B0-----:R-:W-:-:S05]  /*16f00*/  PRMT R3, R16, 0x8880, RZ ;  /* 0x0000888010037816 */ /* 0x001fca00000000ff */
[----:B------:R-:W-:-:S07]  /*16f10*/  IMAD R2, R3, R18, RZ ;  /* 0x0000001203027224 */ /* 0x000fce00078e02ff */
.L_x_309:
[----:B------:R-:W-:Y:S05]  /*16f20*/  BSYNC B1 ;  /* 0x0000000000017941 */ /* 0x000fea0003800000 */
.L_x_308:
[----:B------:R-:W-:Y:S01]  /*16f30*/  @!P3 IMAD R35, R35, R17, R2 ;  /* 0x000000112323b224 */ /* 0x000fe200078e0202 */
[----:B------:R-:W-:Y:S04]  /*16f40*/  BSSY B1, `(.L_x_310) ;  /* 0x0000006000017945 */ /* 0x000fe80003800000 */
[----:B------:R0:W-:Y:S01]  /*16f50*/  @!P3 STG.E.U8 desc[UR36][R8.64+0x11], R35 ;  /* 0x000011230800b986 */ /* 0x0001e2000c101124 */
[----:B------:R-:W-:Y:S05]  /*16f60*/  @P5 BRA `(.L_x_311) ;  /* 0x00000000000c5947 */ /* 0x000fea0003800000 */
[----:B------:R-:W0:Y:S02]  /*16f70*/  LDG.E.U8 R16, desc[UR36][R4.64+0x18] ;  /* 0x0000182404107981 */ /* 0x000e24000c1e1100 */
[----:B0-----:R-:W-:-:S05]  /*16f80*/  PRMT R3, R16, 0x8880, RZ ;  /* 0x0000888010037816 */ /* 0x001fca00000000ff */
[----:B------:R-:W-:-:S07]  /*16f90*/  IMAD R2, R3, R18, RZ ;  /* 0x0000001203027224 */ /* 0x000fce00078e02ff */
.L_x_311:
[----:B------:R-:W-:Y:S05]  /*16fa0*/  BSYNC B1 ;  /* 0x0000000000017941 */ /* 0x000fea0003800000 */
.L_x_310:
[----:B0-----:R-:W-:Y:S01]  /*16fb0*/  @!P5 IMAD R3, R36, R17, R2 ;  /* 0x000000112403d224 */ /* 0x001fe200078e0202 */
[----:B------:R-:W-:Y:S04]  /*16fc0*/  BSSY B1, `(.L_x_312) ;  /* 0x0000006000017945 */ /* 0x000fe80003800000 */
[----:B------:R0:W-:Y:S01]  /*16fd0*/  @!P5 STG.E.U8 desc[UR36][R6.64+0x18], R3 ;  /* 0x000018030600d986 */ /* 0x0001e2000c101124 */
[----:B------:R-:W-:Y:S05]  /*16fe0*/  @P1 BRA `(.L_x_313) ;  /* 0x00000000000c1947 */ /* 0x000fea0003800000 */
[----:B------:R-:W0:Y:S02]  /*16ff0*/  LDG.E.U8 R16, desc[UR36][R4.64+0x19] ;  /* 0x0000192404107981 */ /* 0x000e24000c1e1100 */
[----:B0-----:R-:W-:-:S05]  /*17000*/  PRMT R3, R16, 0x8880, RZ ;  /* 0x0000888010037816 */ /* 0x001fca00000000ff */
[----:B------:R-:W-:-:S07]  /*17010*/  IMAD R2, R3, R18, RZ ;  /* 0x0000001203027224 */ /* 0x000fce00078e02ff */
.L_x_313:
[----:B------:R-:W-:Y:S05]  /*17020*/  BSYNC B1 ;  /* 0x0000000000017941 */ /* 0x000fea0003800000 */
.L_x_312:
        /* <DEDUP_REMOVED lines=11> */
.L_x_315:
[----:B------:R-:W-:Y:S05]  /*170e0*/  BSYNC B1 ;  /* 0x0000000000017941 */ /* 0x000fea0003800000 */
.L_x_314:
[----:B0-----:R-:W-:Y:S01]  /*170f0*/  @!P4 IMAD R3, R38, R17, R2 ;  /* 0x000000112603c224 */ /* 0x001fe200078e0202 */
[----:B------:R-:W-:Y:S04]  /*17100*/  BSSY B1, `(.L_x_316) ;  /* 0x0000006000017945 */ /* 0x000fe80003800000 */
[----:B------:R0:W-:Y:S01]  /*17110*/  @!P4 STG.E.U8 desc[UR36][R8.64+0x18], R3 ;  /* 0x000018030800c986 */ /* 0x0001e2000c101124 */
[----:B------:R-:W-:Y:S05]  /*17120*/  @P3 BRA `(.L_x_317) ;  /* 0x00000000000c3947 */ /* 0x000fea0003800000 */
[----:B------:R-:W0:Y:S02]  /*17130*/  LDG.E.U8 R16, desc[UR36][R152.64+0x19] ;  /* 0x0000192498107981 */ /* 0x000e24000c1e1100 */
[----:B0-----:R-:W-:-:S05]  /*17140*/  PRMT R3, R16, 0x8880, RZ ;  /* 0x0000888010037816 */ /* 0x001fca00000000ff */
[----:B------:R-:W-:-:S07]  /*17150*/  IMAD R2, R3, R18, RZ ;  /* 0x0000001203027224 */ /* 0x000fce00078e02ff */
.L_x_317:
[----:B------:R-:W-:Y:S05]  /*17160*/  BSYNC B1 ;  /* 0x0000000000017941 */ /* 0x000fea0003800000 */
.L_x_316:
[----:B------:R-:W-:Y:S01]  /*17170*/  @!P3 IMAD R39, R39, R17, R2 ;  /* 0x000000112727b224 */ /* 0x000fe200078e0202 */
[----:B------:R-:W-:Y:S04]  /*17180*/  BSSY B1, `(.L_x_318) ;  /* 0x0000006000017945 */ /* 0x000fe80003800000 */
[----:B------:R0:W-:Y:S01]  /*17190*/  @!P3 STG.E.U8 desc[UR36][R8.64+0x19], R39 ;  /* 0x000019270800b986 */ /* 0x0001e2000c101124 */
[----:B------:R-:W-:Y:S05]  /*171a0*/  @P5 BRA `(.L_x_319) ;  /* 0x00000000000c5947 */ /* 0x000fea0003800000 */
[----:B------:R-:W0:Y:S02]  /*171b0*/  LDG.E.U8 R16, desc[UR36][R4.64+0x20] ;  /* 0x0000202404107981 */ /* 0x000e24000c1e1100 */
[----:B0-----:R-:W-:-:S05]  /*171c0*/  PRMT R3, R16, 0x8880, RZ ;  /* 0x0000888010037816 */ /* 0x001fca00000000ff */
[----:B------:R-:W-:-:S07]  /*171d0*/  IMAD R2, R3, R18, RZ ;  /* 0x0000001203027224 */ /* 0x000fce00078e02ff */
.L_x_319:
[----:B------:R-:W-:Y:S05]  /*171e0*/  BSYNC B1 ;  /* 0x0000000000017941 */ /* 0x000fea0003800000 */
.L_x_318:
[----:B0-----:R-:W-:Y:S01]  /*171f0*/  @!P5 IMAD R3, R40, R17, R2 ;  /* 0x000000112803d224 */ /* 0x001fe200078e0202 */
[----:B------:R-:W-:Y:S04]  /*17200*/  BSSY B1, `(.L_x_320) ;  /* 0x0000006000017945 */ /* 0x000fe80003800000 */
[----:B------:R0:W-:Y:S01]  /*17210*/  @!P5 STG.E.U8 desc[UR36][R6.64+0x20], R3 ;  /* 0x000020030600d986 */ /* 0x0001e2000c101124 */
[----:B------:R-:W-:Y:S05]  /*17220*/  @P1 BRA `(.L_x_321) ;  /* 0x00000000000c1947 */ /* 0x000fea0003800000 */
[----:B------:R-:W0:Y:S02]  /*17230*/  LDG.E.U8 R16, desc[UR36][R4.64+0x21] ;  /* 0x0000212404107981 */ /* 0x000e24000c1e1100 */
[----:B0-----:R-:W-:-:S05]  /*17240*/  PRMT R3, R16, 0x8880, RZ ;  /* 0x0000888010037816 */ /* 0x001fca00000000ff */
[----:B------:R-:W-:-:S07]  /*17250*/  IMAD R2, R3, R18, RZ ;  /* 0x0000001203027224 */ /* 0x000fce00078e02ff */
.L_x_321:
[----:B------:R-:W-:Y:S05]  /*17260*/  BSYNC B1 ;  /* 0x0000000000017941 */ /* 0x000fea0003800000 */
.L_x_320:
        /* <DEDUP_REMOVED lines=11> */
.L_x_323:
[----:B------:R-:W-:Y:S05]  /*17320*/  BSYNC B1 ;  /* 0x0000000000017941 */ /* 0x000fea0003800000 */
.L_x_322:
[----:B0-----:R-:W-:Y:S01]  /*17330*/  @!P4 IMAD R3, R42, R17, R2 ;  /* 0x000000112a03c224 */ /* 0x001fe200078e0202 */
[----:B------:R-:W-:Y:S04]  /*17340*/  BSSY B1, `(.L_x_324) ;  /* 0x0000006000017945 */ /* 0x000fe80003800000 */
[----:B------:R0:W-:Y:S01]  /*17350*/  @!P4 STG.E.U8 desc[UR36][R8.64+0x20], R3 ;  /* 0x000020030800c986 */ /* 0x0001e2000c101124 */
[----:B------:R-:W-:Y:S05]  /*17360*/  @P3 BRA `(.L_x_325) ;  /* 0x00000000000c3947 */ /* 0x000fea0003800000 */
[----:B------:R-:W0:Y:S02]  /*17370*/  LDG.E.U8 R16, desc[UR36][R152.64+0x21] ;  /* 0x0000212498107981 */ /* 0x000e24000c1e1100 */
[----:B0-----:R-:W-:-:S05]  /*17380*/  PRMT R3, R16, 0x8880, RZ ;  /* 0x0000888010037816 */ /* 0x001fca00000000ff */
[----:B------:R-:W-:-:S07]  /*17390*/  IMAD R2, R3, R18, RZ ;  /* 0x0000001203027224 */ /* 0x000fce00078e02ff */
.L_x_325:
[----:B------:R-:W-:Y:S05]  /*173a0*/  BSYNC B1 ;  /* 0x0000000000017941 */ /* 0x000fea0003800000 */
.L_x_324:
[----:B------:R-:W-:Y:S01]  /*173b0*/  @!P3 IMAD R43, R43, R17, R2 ;  /* 0x000000112b2bb224 */ /* 0x000fe200078e0202 */
[----:B------:R-:W-:Y:S04]  /*173c0*/  BSSY B1, `(.L_x_326) ;  /* 0x0000006000017945 */ /* 0x000fe80003800000 */
[----:B------:R0:W-:Y:S01]  /*173d0*/  @!P3 STG.E.U8 desc[UR36][R8.64+0x21], R43 ;  /* 0x0000212b0800b986 */ /* 0x0001e2000c101124 */
[----:B------:R-:W-:Y:S05]  /*173e0*/  @P5 BRA `(.L_x_327) ;  /* 0x00000000000c5947 */ /* 0x000fea0003800000 */
[----:B------:R-:W0:Y:S02]  /*173f0*/  LDG.E.U8 R16, desc[UR36][R4.64+0x28] ;  /* 0x0000282404107981 */ /* 0x000e24000c1e1100 */
[----:B0-----:R-:W-:-:S05]  /*17400*/  PRMT R3, R16, 0x8880, RZ ;  /* 0x0000888010037816 */ /* 0x001fca00000000ff */
[----:B------:R-:W-:-:S07]  /*17410*/  IMAD R2, R3, R18, RZ ;  /* 0x0000001203027224 */ /* 0x000fce00078e02ff */
.L_x_327:
[----:B------:R-:W-:Y:S05]  /*17420*/  BSYNC B1 ;  /* 0x0000000000017941 */ /* 0x000fea0003800000 */
.L_x_326:
[----:B0-----:R-:W-:Y:S01]  /*17430*/  @!P5 IMAD R3, R44, R17, R2 ;  /* 0x000000112c03d224 */ /* 0x001fe200078e0202 */
[----:B------:R-:W-:Y:S04]  /*17440*/  BSSY B1, `(.L_x_328) ;  /* 0x0000006000017945 */ /* 0x000fe80003800000 */
[----:B------:R0:W-:Y:S01]  /*17450*/  @!P5 STG.E.U8 desc[UR36][R6.64+0x28], R3 ;  /* 0x000028030600d986 */ /* 0x0001e2000c101124 */
[----:B------:R-:W-:Y:S05]  /*17460*/  @P1 BRA `(.L_x_329) ;  /* 0x00000000000c1947 */ /* 0x000fea0003800000 */
[----:B------:R-:W0:Y:S02]  /*17470*/  LDG.E.U8 R16, desc[UR36][R4.64+0x29] ;  /* 0x0000292404107981 */ /* 0x000e24000c1e1100 */
[----:B0-----:R-:W-:-:S05]  /*17480*/  PRMT R3, R16, 0x8880, RZ ;  /* 0x0000888010037816 */ /* 0x001fca00000000ff */
[----:B------:R-:W-:-:S07]  /*17490*/  IMAD R2, R3, R18, RZ ;  /* 0x0000001203027224 */ /* 0x000fce00078e02ff */
.L_x_329:
[----:B------:R-:W-:Y:S05]  /*174a0*/  BSYNC B1 ;  /* 0x0000000000017941 */ /* 0x000fea0003800000 */
.L_x_328:
        /* <DEDUP_REMOVED lines=11> */
.L_x_331:
[----:B------:R-:W-:Y:S05]  /*17560*/  BSYNC B1 ;  /* 0x0000000000017941 */ /* 0x000fea0003800000 */
.L_x_330:
[----:B0-----:R-:W-:Y:S01]  /*17570*/  @!P4 IMAD R3, R46, R17, R2 ;  /* 0x000000112e03c224 */ /* 0x001fe200078e0202 */
[----:B------:R-:W-:Y:S04]  /*17580*/  BSSY B1, `(.L_x_332) ;  /* 0x0000006000017945 */ /* 0x000fe80003800000 */
[----:B------:R0:W-:Y:S01]  /*17590*/  @!P4 STG.E.U8 desc[UR36][R8.64+0x28], R3 ;  /* 0x000028030800c986 */ /* 0x0001e2000c101124 */
[----:B------:R-:W-:Y:S05]  /*175a0*/  @P3 BRA `(.L_x_333) ;  /* 0x00000000000c3947 */ /* 0x000fea0003800000 */
[----:B------:R-:W0:Y:S02]  /*175b0*/  LDG.E.U8 R16, desc[UR36][R152.64+0x29] ;  /* 0x0000292498107981 */ /* 0x000e24000c1e1100 */
[----:B0-----:R-:W-:-:S05]  /*175c0*/  PRMT R3, R16, 0x8880, RZ ;  /* 0x0000888010037816 */ /* 0x001fca00000000ff */
[----:B------:R-:W-:-:S07]  /*175d0*/  IMAD R2, R3, R18, RZ ;  /* 0x0000001203027224 */ /* 0x000fce00078e02ff */
.L_x_333:
[----:B------:R-:W-:Y:S05]  /*175e0*/  BSYNC B1 ;  /* 0x0000000000017941 */ /* 0x000fea0003800000 */
.L_x_332:
[----:B------:R-:W-:Y:S01]  /*175f0*/  @!P3 IMAD R47, R47, R17, R2 ;  /* 0x000000112f2fb224 */ /* 0x000fe200078e0202 */
[----:B------:R-:W-:Y:S04]  /*17600*/  BSSY B1, `(.L_x_334) ;  /* 0x0000006000017945 */ /* 0x000fe80003800000 */
[----:B------:R0:W-:Y:S01]  /*17610*/  @!P3 STG.E.U8 desc[UR36][R8.64+0x29], R47 ;  /* 0x0000292f0800b986 */ /* 0x0001e2000c101124 */
[----:B------:R-:W-:Y:S05]  /*17620*/  @P5 BRA `(.L_x_335) ;  /* 0x00000000000c5947 */ /* 0x000fea0003800000 */
[----:B------:R-:W0:Y:S02]  /*17630*/  LDG.E.U8 R16, desc[UR36][R4.64+0x30] ;  /* 0x0000302404107981 */ /* 0x000e24000c1e1100 */
[----:B0-----:R-:W-:-:S05]  /*17640*/  PRMT R3, R16, 0x8880, RZ ;  /* 0x0000888010037816 */ /* 0x001fca00000000ff */
[----:B------:R-:W-:-:S07]  /*17650*/  IMAD R2, R3, R18, RZ ;  /* 0x0000001203027224 */ /* 0x000fce00078e02ff */
.L_x_335:
[----:B------:R-:W-:Y:S05]  /*17660*/  BSYNC B1 ;  /* 0x0000000000017941 */ /* 0x000fea0003800000 */
.L_x_334:
[----:B0-----:R-:W-:Y:S01]  /*17670*/  @!P5 IMAD R3, R48, R17, R2 ;  /* 0x000000113003d224 */ /* 0x001fe200078e0202 */
[----:B------:R-:W-:Y:S04]  /*17680*/  BSSY B1, `(.L_x_336) ;  /* 0x0000006000017945 */ /* 0x000fe80003800000 */
[----:B------:R0:W-:Y:S01]  /*17690*/  @!P5 STG.E.U8 desc[UR36][R6.64+0x30], R3 ;  /* 0x000030030600d986 */ /* 0x0001e2000c101124 */
[----:B------:R-:W-:Y:S05]  /*176a0*/  @P1 BRA `(.L_x_337) ;  /* 0x00000000000c1947 */ /* 0x000fea0003800000 */
[----:B------:R-:W0:Y:S02]  /*176b0*/  LDG.E.U8 R16, desc[UR36][R4.64+0x31] ;  /* 0x0000312404107981 */ /* 0x000e24000c1e1100 */
[----:B0-----:R-:W-:-:S05]  /*176c0*/  PRMT R3, R16, 0x8880, RZ ;  /* 0x0000888010037816 */ /* 0x001fca00000000ff */
[----:B------:R-:W-:-:S07]  /*176d0*/  IMAD R2, R3, R18, RZ ;  /* 0x0000001203027224 */ /* 0x000fce00078e02ff */
.L_x_337:
[----:B------:R-:W-:Y:S05]  /*176e0*/  BSYNC B1 ;  /* 0x0000000000017941 */ /* 0x000fea0003800000 */
.L_x_336:
        /* <DEDUP_REMOVED lines=11> */
.L_x_339:
[----:B------:R-:W-:Y:S05]  /*177a0*/  BSYNC B1 ;  /* 0x0000000000017941 */ /* 0x000fea0003800000 */
.L_x_338:
[----:B0-----:R-:W-:Y:S01]  /*177b0*/  @!P4 IMAD R3, R50, R17, R2 ;  /* 0x000000113203c224 */ /* 0x001fe200078e0202 */
[----:B------:R-:W-:Y:S04]  /*177c0*/  BSSY B1, `(.L_x_340) ;  /* 0x0000006000017945 */ /* 0x000fe80003800000 */
[----:B------:R0:W-:Y:S01]  /*177d0*/  @!P4 STG.E.U8 desc[UR36][R8.64+0x30], R3 ;  /* 0x000030030800c986 */ /* 0x0001e2000c101124 */
[----:B------:R-:W-:Y:S05]  /*177e0*/  @P3 BRA `(.L_x_341) ;  /* 0x00000000000c3947 */ /* 0x000fea0003800000 */
[----:B------:R-:W0:Y:S02]  /*177f0*/  LDG.E.U8 R16, desc[UR36][R152.64+0x31] ;  /* 0x0000312498107981 */ /* 0x000e24000c1e1100 */
[----:B0-----:R-:W-:-:S05]  /*17800*/  PRMT R3, R16, 0x8880, RZ ;  /* 0x0000888010037816 */ /* 0x001fca00000000ff */
[----:B------:R-:W-:-:S07]  /*17810*/  IMAD R2, R3, R18, RZ ;  /* 0x0000001203027224 */ /* 0x000fce00078e02ff */
.L_x_341:
[----:B------:R-:W-:Y:S05]  /*17820*/  BSYNC B1 ;  /* 0x0000000000017941 */ /* 0x000fea0003800000 */
.L_x_340:
[----:B------:R-:W-:Y:S01]  /*17830*/  @!P3 IMAD R51, R51, R17, R2 ;  /* 0x000000113333b224 */ /* 0x000fe200078e0202 */
[----:B------:R-:W-:Y:S04]  /*17840*/  BSSY B1, `(.L_x_342) ;  /* 0x0000006000017945 */ /* 0x000fe80003800000 */
[----:B------:R0:W-:Y:S01]  /*17850*/  @!P3 STG.E.U8 desc[UR36][R8.64+0x31], R51 ;  /* 0x000031330800b986 */ /* 0x0001e2000c101124 */
[----:B------:R-:W-:Y:S05]  /*17860*/  @P5 BRA `(.L_x_343) ;  /* 0x00000000000c5947 */ /* 0x000fea0003800000 */
[----:B------:R-:W0:Y:S02]  /*17870*/  LDG.E.U8 R16, desc[UR36][R4.64+0x38] ;  /* 0x0000382404107981 */ /* 0x000e24000c1e1100 */
[----:B0-----:R-:W-:-:S05]  /*17880*/  PRMT R3, R16, 0x8880, RZ ;  /* 0x0000888010037816 */ /* 0x001fca00000000ff */
[----:B------:R-:W-:-:S07]  /*17890*/  IMAD R2, R3, R18, RZ ;  /* 0x0000001203027224 */ /* 0x000fce00078e02ff */
.L_x_343:
[----:B------:R-:W-:Y:S05]  /*178a0*/  BSYNC B1 ;  /* 0x0000000000017941 */ /* 0x000fea0003800000 */
.L_x_342:
[----:B0-----:R-:W-:Y:S01]  /*178b0*/  @!P5 IMAD R3, R52, R17, R2 ;  /* 0x000000113403d224 */ /* 0x001fe200078e0202 */
[----:B------:R-:W-:Y:S04]  /*178c0*/  BSSY B1, `(.L_x_344) ;  /* 0x0000006000017945 */ /* 0x000fe80003800000 */
[----:B------:R0:W-:Y:S01]  /*178d0*/  @!P5 STG.E.U8 desc[UR36][R6.64+0x38], R3 ;  /* 0x000038030600d986 */ /* 0x0001e2000c101124 */
[----:B------:R-:W-:Y:S05]  /*178e0*/  @P1 BRA `(.L_x_345) ;  /* 0x00000000000c1947 */ /* 0x000fea0003800000 */
[----:B------:R-:W0:Y:S02]  /*178f0*/  LDG.E.U8 R16, desc[UR36][R4.64+0x39] ;  /* 0x0000392404107981 */ /* 0x000e24000c1e1100 */
[----:B0-----:R-:W-:-:S05]  /*17900*/  PRMT R3, R16, 0x8880, RZ ;  /* 0x0000888010037816 */ /* 0x001fca00000000ff */
[----:B------:R-:W-:-:S07]  /*17910*/  IMAD R2, R3, R18, RZ ;  /* 0x0000001203027224 */ /* 0x000fce00078e02ff */
.L_x_345:
[----:B------:R-:W-:Y:S05]  /*17920*/  BSYNC B1 ;  /* 0x0000000000017941 */ /* 0x000fea0003800000 */
.L_x_344:
        /* <DEDUP_REMOVED lines=11> */
.L_x_347:
[----:B------:R-:W-:Y:S05]  /*179e0*/  BSYNC B1 ;  /* 0x0000000000017941 */ /* 0x000fea0003800000 */
.L_x_346:
[----:B0-----:R-:W-:Y:S01]  /*179f0*/  @!P4 IMAD R3, R54, R17, R2 ;  /* 0x000000113603c224 */ /* 0x001fe200078e0202 */
[----:B------:R-:W-:Y:S04]  /*17a00*/  BSSY B1, `(.L_x_348) ;  /* 0x0000006000017945 */ /* 0x000fe80003800000 */
[----:B------:R0:W-:Y:S01]  /*17a10*/  @!P4 STG.E.U8 desc[UR36][R8.64+0x38], R3 ;  /* 0x000038030800c986 */ /* 0x0001e2000c101124 */
[----:B------:R-:W-:Y:S05]  /*17a20*/  @P3 BRA `(.L_x_349) ;  /* 0x00000000000c3947 */ /* 0x000fea0003800000 */
[----:B------:R-:W0:Y:S02]  /*17a30*/  LDG.E.U8 R16, desc[UR36][R152.64+0x39] ;  /* 0x0000392498107981 */ /* 0x000e24000c1e1100 */
[----:B0-----:R-:W-:-:S05]  /*17a40*/  PRMT R3, R16, 0x8880, RZ ;  /* 0x0000888010037816 */ /* 0x001fca00000000ff */
[----:B------:R-:W-:-:S07]  /*17a50*/  IMAD R2, R3, R18, RZ ;  /* 0x0000001203027224 */ /* 0x000fce00078e02ff */
.L_x_349:
[----:B------:R-:W-:Y:S05]  /*17a60*/  BSYNC B1 ;  /* 0x0000000000017941 */ /* 0x000fea0003800000 */
.L_x_348:
[----:B------:R-:W-:Y:S01]  /*17a70*/  @!P3 IMAD R55, R55, R17, R2 ;  /* 0x000000113737b224 */ /* 0x000fe200078e0202 */
[----:B------:R-:W-:Y:S04]  /*17a80*/  BSSY B1, `(.L_x_350) ;  /* 0x0000006000017945 */ /* 0x000fe80003800000 */
[----:B------:R0:W-:Y:S01]  /*17a90*/  @!P3 STG.E.U8 desc[UR36][R8.64+0x39], R55 ;  /* 0x000039370800b986 */ /* 0x0001e2000c101124 */
[----:B------:R-:W-:Y:S05]  /*17aa0*/  @P5 BRA `(.L_x_351) ;  /* 0x00000000000c5947 */ /* 0x000fea0003800000 */
[----:B------:R-:W0:Y:S02]  /*17ab0*/  LDG.E.U8 R16, desc[UR36][R4.64+0x40] ;  /* 0x0000402404107981 */ /* 0x000e24000c1e1100 */
[----:B0-----:R-:W-:-:S05]  /*17ac0*/  PRMT R3, R16, 0x8880, RZ ;  /* 0x0000888010037816 */ /* 0x001fca00000000ff */
[----:B------:R-:W-:-:S07]  /*17ad0*/  IMAD R2, R3, R18, RZ ;  /* 0x0000001203027224 */ /* 0x000fce00078e02ff */
.L_x_351:
[----:B------:R-:W-:Y:S05]  /*17ae0*/  BSYNC B1 ;  /* 0x0000000000017941 */ /* 0x000fea0003800000 */
.L_x_350:
[----:B0-----:R-:W-:Y:S01]  /*17af0*/  @!P5 IMAD R3, R56, R17, R2 ;  /* 0x000000113803d224 */ /* 0x001fe200078e0202 */
[----:B------:R-:W-:Y:S04]  /*17b00*/  BSSY B1, `(.L_x_352) ;  /* 0x0000006000017945 */ /* 0x000fe80003800000 */
[----:B------:R0:W-:Y:S01]  /*17b10*/  @!P5 STG.E.U8 desc[UR36][R6.64+0x40], R3 ;  /* 0x000040030600d986 */ /* 0x0001e2000c101124 */
[----:B------:R-:W-:Y:S05]  /*17b20*/  @P1 BRA `(.L_x_353) ;  /* 0x00000000000c1947 */ /* 0x000fea0003800000 */
[----:B------:R-:W0:Y:S02]  /*17b30*/  LDG.E.U8 R16, desc[UR36][R4.64+0x41] ;  /* 0x0000412404107981 */ /* 0x000e24000c1e1100 */
[----:B0-----:R-:W-:-:S05]  /*17b40*/  PRMT R3, R16, 0x8880, RZ ;  /* 0x0000888010037816 */ /* 0x001fca00000000ff */
[----:B------:R-:W-:-:S07]  /*17b50*/  IMAD R2, R3, R18, RZ ;  /* 0x0000001203027224 */ /* 0x000fce00078e02ff */
.L_x_353:
[----:B------:R-:W-:Y:S05]  /*17b60*/  BSYNC B1 ;  /* 0x0000000000017941 */ /* 0x000fea0003800000 */
.L_x_352:
        /* <DEDUP_REMOVED lines=11> */
.L_x_355:
[----:B------:R-:W-:Y:S05]  /*17c20*/  BSYNC B1 ;  /* 0x0000000000017941 */ /* 0x000fea0003800000 */
.L_x_354:
[----:B0-----:R-:W-:Y:S01]  /*17c30*/  @!P4 IMAD R3, R58, R17, R2 ;  /* 0x000000113a03c224 */ /* 0x001fe200078e0202 */
[----:B------:R-:W-:Y:S04]  /*17c40*/  BSSY B1, `(.L_x_356) ;  /* 0x0000006000017945 */ /* 0x000fe80003800000 */
[----:B------:R0:W-:Y:S01]  /*17c50*/  @!P4 STG.E.U8 desc[UR36][R8.64+0x40], R3 ;  /* 0x000040030800c986 */ /* 0x0001e2000c101124 */
[----:B------:R-:W-:Y:S05]  /*17c60*/  @P3 BRA `(.L_x_357) ;  /* 0x00000000000c3947 */ /* 0x000fea0003800000 */
[----:B------:R-:W0:Y:S02]  /*17c70*/  LDG.E.U8 R16, desc[UR36][R152.64+0x41] ;  /* 0x0000412498107981 */ /* 0x000e24000c1e1100 */
[----:B0-----:R-:W-:-:S05]  /*17c80*/  PRMT R3, R16, 0x8880, RZ ;  /* 0x0000888010037816 */ /* 0x001fca00000000ff */
[----:B------:R-:W-:-:S07]  /*17c90*/  IMAD R2, R3, R18, RZ ;  /* 0x0000001203027224 */ /* 0x000fce00078e02ff */
.L_x_357:
[----:B------:R-:W-:Y:S05]  /*17ca0*/  BSYNC B1 ;  /* 0x0000000000017941 */ /* 0x000fea0003800000 */
.L_x_356:
[----:B------:R-:W-:Y:S01]  /*17cb0*/  @!P3 IMAD R59, R59, R17, R2 ;  /* 0x000000113b3bb224 */ /* 0x000fe200078e0202 */
[----:B------:R-:W-:Y:S04]  /*17cc0*/  BSSY B1, `(.L_x_358) ;  /* 0x0000006000017945 */ /* 0x000fe80003800000 */
[----:B------:R0:W-:Y:S01]  /*17cd0*/  @!P3 STG.E.U8 desc[UR36][R8.64+0x41], R59 ;  /* 0x0000413b0800b986 */ /* 0x0001e2000c101124 */
[----:B------:R-:W-:Y:S05]  /*17ce0*/  @P5 BRA `(.L_x_359) ;  /* 0x00000000000c5947 */ /* 0x000fea0003800000 */
[----:B------:R-:W0:Y:S02]  /*17cf0*/  LDG.E.U8 R16, desc[UR36][R4.64+0x48] ;  /* 0x0000482404107981 */ /* 0x000e24000c1e1100 */
[----:B0-----:R-:W-:-:S05]  /*17d00*/  PRMT R3, R16, 0x8880, RZ ;  /* 0x0000888010037816 */ /* 0x001fca00000000ff */
[----:B------:R-:W-:-:S07]  /*17d10*/  IMAD R2, R3, R18, RZ ;  /* 0x0000001203027224 */ /* 0x000fce00078e02ff */
.L_x_359:
[----:B------:R-:W-:Y:S05]  /*17d20*/  BSYNC B1 ;  /* 0x0000000000017941 */ /* 0x000fea0003800000 */
.L_x_358:
[----:B0-----:R-:W-:Y:S01]  /*17d30*/  @!P5 IMAD R3, R60, R17, R2 ;  /* 0x000000113c03d224 */ /* 0x001fe200078e0202 */
[----:B------:R-:W-:Y:S04]  /*17d40*/  BSSY B1, `(.L_x_360) ;  /* 0x0000006000017945 */ /* 0x000fe80003800000 */
[----:B------:R0:W-:Y:S01]  /*17d50*/  @!P5 STG.E.U8 desc[UR36][R6.64+0x48], R3 ;  /* 0x000048030600d986 */ /* 0x0001e2000c101124 */
[----:B------:R-:W-:Y:S05]  /*17d60*/  @P1 BRA `(.L_x_361) ;  /* 0x00000000000c1947 */ /* 0x000fea0003800000 */
[----:B------:R-:W0:Y:S02]  /*17d70*/  LDG.E.U8 R16, desc[UR36][R4.64+0x49] ;  /* 0x0000492404107981 */ /* 0x000e24000c1e1100 */
[----:B0-----:R-:W-:-:S05]  /*17d80*/  PRMT R3, R16, 0x8880, RZ ;  /* 0x0000888010037816 */ /* 0x001fca00000000ff */
[----:B------:R-:W-:-:S07]  /*17d90*/  IMAD R2, R3, R18, RZ ;  /* 0x0000001203027224 */ /* 0x000fce00078e02ff */
.L_x_361:
[----:B------:R-:W-:Y:S05]  /*17da0*/  BSYNC B1 ;  /* 0x0000000000017941 */ /* 0x000fea0003800000 */
.L_x_360:
        /* <DEDUP_REMOVED lines=11> */
.L_x_363:
[----:B------:R-:W-:Y:S05]  /*17e60*/  BSYNC B1 ;  /* 0x0000000000017941 */ /* 0x000fea0003800000 */
.L_x_362:
[----:B0-----:R-:W-:Y:S01]  /*17e70*/  @!P4 IMAD R3, R62, R17, R2 ;  /* 0x000000113e03c224 */ /* 0x001fe200078e0202 */
[----:B------:R-:W-:Y:S04]  /*17e80*/  BSSY B1, `(.L_x_364) ;  /* 0x0000006000017945 */ /* 0x000fe80003800000 */
[----:B------:R0:W-:Y:S01]  /*17e90*/  @!P4 STG.E.U8 desc[UR36][R8.64+0x48], R3 ;  /* 0x000048030800c986 */ /* 0x0001e2000c101124 */
[----:B------:R-:W-:Y:S05]  /*17ea0*/  @P3 BRA `(.L_x_365) ;  /* 0x00000000000c3947 */ /* 0x000fea0003800000 */
[----:B------:R-:W0:Y:S02]  /*17eb0*/  LDG.E.U8 R16, desc[UR36][R152.64+0x49] ;  /* 0x0000492498107981 */ /* 0x000e24000c1e1100 */
[----:B0-----:R-:W-:-:S05]  /*17ec0*/  PRMT R3, R16, 0x8880, RZ ;  /* 0x0000888010037816 */ /* 0x001fca00000000ff */
[----:B------:R-:W-:-:S07]  /*17ed0*/  IMAD R2, R3, R18, RZ ;  /* 0x0000001203027224 */ /* 0x000fce00078e02ff */
.L_x_365:
[----:B------:R-:W-:Y:S05]  /*17ee0*/  BSYNC B1 ;  /* 0x0000000000017941 */ /* 0x000fea0003800000 */
.L_x_364:
[----:B------:R-:W-:Y:S01]  /*17ef0*/  @!P3 IMAD R63, R63, R17, R2 ;  /* 0x000000113f3fb224 */ /* 0x000fe200078e0202 */
[----:B------:R-:W-:Y:S04]  /*17f00*/  BSSY B1, `(.L_x_366) ;  /* 0x0000006000017945 */ /* 0x000fe80003800000 */
[----:B------:R0:W-:Y:S01]  /*17f10*/  @!P3 STG.E.U8 desc[UR36][R8.64+0x49], R63 ;  /* 0x0000493f0800b986 */ /* 0x0001e2000c101124 */
[----:B------:R-:W-:Y:S05]  /*17f20*/  @P5 BRA `(.L_x_367) ;  /* 0x00000000000c5947 */ /* 0x000fea0003800000 */
[----:B------:R-:W0:Y:S02]  /*17f30*/  LDG.E.U8 R16, desc[UR36][R4.64+0x50] ;  /* 0x0000502404107981 */ /* 0x000e24000c1e1100 */
[----:B0-----:R-:W-:-:S05]  /*17f40*/  PRMT R3, R16, 0x8880, RZ ;  /* 0x0000888010037816 */ /* 0x001fca00000000ff */
[----:B------:R-:W-:-:S07]  /*17f50*/  IMAD R2, R3, R18, RZ ;  /* 0x0000001203027224 */ /* 0x000fce00078e02ff */
.L_x_367:
[----:B------:R-:W-:Y:S05]  /*17f60*/  BSYNC B1 ;  /* 0x0000000000017941 */ /* 0x000fea0003800000 */
.L_x_366:
[----:B0-----:R-:W-:Y:S01]  /*17f70*/  @!P5 IMAD R3, R64, R17, R2 ;  /* 0x000000114003d224 */ /* 0x001fe200078e0202 */
[----:B------:R-:W-:Y:S04]  /*17f80*/  BSSY B1, `(.L_x_368) ;  /* 0x0000006000017945 */ /* 0x000fe80003800000 */
[----:B------:R0:W-:Y:S01]  /*17f90*/  @!P5 STG.E.U8 desc[UR36][R6.64+0x50], R3 ;  /* 0x000050030600d986 */ /* 0x0001e2000c101124 */
[----:B------:R-:W-:Y:S05]  /*17fa0*/  @P1 BRA `(.L_x_369) ;  /* 0x00000000000c1947 */ /* 0x000fea0003800000 */
[----:B------:R-:W0:Y:S02]  /*17fb0*/  LDG.E.U8 R16, desc[UR36][R4.64+0x51] ;  /* 0x0000512404107981 */ /* 0x000e24000c1e1100 */
[----:B0-----:R-:W-:-:S05]  /*17fc0*/  PRMT R3, R16, 0x8880, RZ ;  /* 0x0000888010037816 */ /* 0x001fca00000000ff */
[----:B------:R-:W-:-:S07]  /*17fd0*/  IMAD R2, R3, R18, RZ ;  /* 0x0000001203027224 */ /* 0x000fce00078e02ff */
.L_x_369:
[----:B------:R-:W-:Y:S05]  /*17fe0*/  BSYNC B1 ;  /* 0x0000000000017941 */ /* 0x000fea0003800000 */
.L_x_368:
        /* <DEDUP_REMOVED lines=11> */
.L_x_371:
[----:B------:R-:W-:Y:S05]  /*180a0*/  BSYNC B1 ;  /* 0x0000000000017941 */ /* 0x000fea0003800000 */
.L_x_370:
[----:B0-----:R-:W-:Y:S01]  /*180b0*/  @!P4 IMAD R3, R66, R17, R2 ;  /* 0x000000114203c224 */ /* 0x001fe200078e0202 */
[----:B------:R-:W-:Y:S04]  /*180c0*/  BSSY B1, `(.L_x_372) ;  /* 0x0000006000017945 */ /* 0x000fe80003800000 */
[----:B------:R0:W-:Y:S01]  /*180d0*/  @!P4 STG.E.U8 desc[UR36][R8.64+0x50], R3 ;  /* 0x000050030800c986 */ /* 0x0001e2000c101124 */
[----:B------:R-:W-:Y:S05]  /*180e0*/  @P3 BRA `(.L_x_373) ;  /* 0x00000000000c3947 */ /* 0x000fea0003800000 */
[----:B------:R-:W0:Y:S02]  /*180f0*/  LDG.E.U8 R16, desc[UR36][R152.64+0x51] ;  /* 0x0000512498107981 */ /* 0x000e24000c1e1100 */
[----:B0-----:R-:W-:-:S05]  /*18100*/  PRMT R3, R16, 0x8880, RZ ;  /* 0x0000888010037816 */ /* 0x001fca00000000ff */
[----:B------:R-:W-:-:S07]  /*18110*/  IMAD R2, R3, R18, RZ ;  /* 0x0000001203027224 */ /* 0x000fce00078e02ff */
.L_x_373:
[----:B------:R-:W-:Y:S05]  /*18120*/  BSYNC B1 ;  /* 0x0000000000017941 */ /* 0x000fea0003800000 */
.L_x_372:
[----:B------:R-:W-:Y:S01]  /*18130*/  @!P3 IMAD R67, R67, R17, R2 ;  /* 0x000000114343b224 */ /* 0x000fe200078e0202 */
[----:B------:R-:W-:Y:S04]  /*18140*/  BSSY B1, `(.L_x_374) ;  /* 0x0000006000017945 */ /* 0x000fe80003800000 */
[----:B------:R0:W-:Y:S01]  /*18150*/  @!P3 STG.E.U8 desc[UR36][R8.64+0x51], R67 ;  /* 0x000051430800b986 */ /* 0x0001e2000c101124 */
[----:B------:R-:W-:Y:S05]  /*18160*/  @P5 BRA `(.L_x_375) ;  /* 0x00000000000c5947 */ /* 0x000fea0003800000 */
[----:B------:R-:W0:Y:S02]  /*18170*/  LDG.E.U8 R16, desc[UR36][R4.64+0x58] ;  /* 0x0000582404107981 */ /* 0x000e24000c1e1100 */
[----:B0-----:R-:W-:-:S05]  /*18180*/  PRMT R3, R16, 0x8880, RZ ;  /* 0x0000888010037816 */ /* 0x001fca00000000ff */
[----:B------:R-:W-:-:S07]  /*18190*/  IMAD R2, R3, R18, RZ ;  /* 0x0000001203027224 */ /* 0x000fce00078e02ff */
.L_x_375:
[----:B------:R-:W-:Y:S05]  /*181a0*/  BSYNC B1 ;  /* 0x0000000000017941 */ /* 0x000fea0003800000 */
.L_x_374:
[----:B0-----:R-:W-:Y:S01]  /*181b0*/  @!P5 IMAD R3, R68, R17, R2 ;  /* 0x000000114403d224 */ /* 0x001fe200078e0202 */
[----:B------:R-:W-:Y:S04]  /*181c0*/  BSSY B1, `(.L_x_376) ;  /* 0x0000006000017945 */ /* 0x000fe80003800000 */
[----:B------:R0:W-:Y:S01]  /*181d0*/  @!P5 STG.E.U8 desc[UR36][R6.64+0x58], R3 ;  /* 0x000058030600d986 */ /* 0x0001e2000c101124 */
[----:B------:R-:W-:Y:S05]  /*181e0*/  @P1 BRA `(.L_x_377) ;  /* 0x00000000000c1947 */ /* 0x000fea0003800000 */
[----:B------:R-:W0:Y:S02]  /*181f0*/  LDG.E.U8 R16, desc[UR36][R4.64+0x59] ;  /* 0x0000592404107981 */ /* 0x000e24000c1e1100 */
[----:B0-----:R-:W-:-:S05]  /*18200*/  PRMT R3, R16, 0x8880, RZ ;  /* 0x0000888010037816 */ /* 0x001fca00000000ff */
[----:B------:R-:W-:-:S07]  /*18210*/  IMAD R2, R3, R18, RZ ;  /* 0x0000001203027224 */ /* 0x000fce00078e02ff */
.L_x_377:
[----:B------:R-:W-:Y:S05]  /*18220*/  BSYNC B1 ;  /* 0x0000000000017941 */ /* 0x000fea0003800000 */
.L_x_376:
        /* <DEDUP_REMOVED lines=11> */
.L_x_379:
[----:B------:R-:W-:Y:S05]  /*182e0*/  BSYNC B1 ;  /* 0x0000000000017941 */ /* 0x000fea0003800000 */
.L_x_378:
[----:B0-----:R-:W-:Y:S01]  /*182f0*/  @!P4 IMAD R3, R70, R17, R2 ;  /* 0x000000114603c224 */ /* 0x001fe200078e0202 */
[----:B------:R-:W-:Y:S04]  /*18300*/  BSSY B1, `(.L_x_380) ;  /* 0x0000006000017945 */ /* 0x000fe80003800000 */
[----:B------:R0:W-:Y:S01]  /*18310*/  @!P4 STG.E.U8 desc[UR36][R8.64+0x58], R3 ;  /* 0x000058030800c986 */ /* 0x0001e2000c101124 */
[----:B------:R-:W-:Y:S05]  /*18320*/  @P3 BRA `(.L_x_381) ;  /* 0x00000000000c3947 */ /* 0x000fea0003800000 */
[----:B------:R-:W0:Y:S02]  /*18330*/  LDG.E.U8 R16, desc[UR36][R152.64+0x59] ;  /* 0x0000592498107981 */ /* 0x000e24000c1e1100 */
[----:B0-----:R-:W-:-:S05]  /*18340*/  PRMT R3, R16, 0x8880, RZ ;  /* 0x0000888010037816 */ /* 0x001fca00000000ff */
[----:B------:R-:W-:-:S07]  /*18350*/  IMAD R2, R3, R18, RZ ;  /* 0x0000001203027224 */ /* 0x000fce00078e02ff */
.L_x_381:
[----:B------:R-:W-:Y:S05]  /*18360*/  BSYNC B1 ;  /* 0x0000000000017941 */ /* 0x000fea0003800000 */
.L_x_380:
[----:B------:R-:W-:Y:S01]  /*18370*/  @!P3 IMAD R71, R71, R17, R2 ;  /* 0x000000114747b224 */ /* 0x000fe200078e0202 */
[----:B------:R-:W-:Y:S04]  /*18380*/  BSSY B1, `(.L_x_382) ;  /* 0x0000006000017945 */ /* 0x000fe80003800000 */
[----:B------:R0:W-:Y:S01]  /*18390*/  @!P3 STG.E.U8 desc[UR36][R8.64+0x59], R71 ;  /* 0x000059470800b986 */ /* 0x0001e2000c101124 */
[----:B------:R-:W-:Y:S05]  /*183a0*/  @P5 BRA `(.L_x_383) ;  /* 0x00000000000c5947 */ /* 0x000fea0003800000 */
[----:B------:R-:W0:Y:S02]  /*183b0*/  LDG.E.U8 R16, desc[UR36][R4.64+0x60] ;  /* 0x0000602404107981 */ /* 0x000e24000c1e1100 */
[----:B0-----:R-:W-:-:S05]  /*183c0*/  PRMT R3, R16, 0x8880, RZ ;  /* 0x0000888010037816 */ /* 0x001fca00000000ff */
[----:B------:R-:W-:-:S07]  /*183d0*/  IMAD R2, R3, R18, RZ ;  /* 0x0000001203027224 */ /* 0x000fce00078e02ff */
.L_x_383:
[----:B------:R-:W-:Y:S05]  /*183e0*/  BSYNC B1 ;  /* 0x0000000000017941 */ /* 0x000fea0003800000 */
.L_x_382:
[----:B0-----:R-:W-:Y:S01]  /*183f0*/  @!P5 IMAD R3, R72, R17, R2 ;  /* 0x000000114803d224 */ /* 0x001fe200078e0202 */
[----:B------:R-:W-:Y:S04]  /*18400*/  BSSY B1, `(.L_x_384) ;  /* 0x0000006000017945 */ /* 0x000fe80003800000 */
[----:B------:R0:W-:Y:S01]  /*18410*/  @!P5 STG.E.U8 desc[UR36][R6.64+0x60], R3 ;  /* 0x000060030600d986 */ /* 0x0001e2000c101124 */
[----:B------:R-:W-:Y:S05]  /*18420*/  @P1 BRA `(.L_x_385) ;  /* 0x00000000000c1947 */ /* 0x000fea0003800000 */
[----:B------:R-:W0:Y:S02]  /*18430*/  LDG.E.U8 R16, desc[UR36][R4.64+0x61] ;  /* 0x0000612404107981 */ /* 0x000e24000c1e1100 */
[----:B0-----:R-:W-:-:S05]  /*18440*/  PRMT R3, R16, 0x8880, RZ ;  /* 0x0000888010037816 */ /* 0x001fca00000000ff */
[----:B------:R-:W-:-:S07]  /*18450*/  IMAD R2, R3, R18, RZ ;  /* 0x0000001203027224 */ /* 0x000fce00078e02ff */
.L_x_385:
[----:B------:R-:W-:Y:S05]  /*18460*/  BSYNC B1 ;  /* 0x0000000000017941 */ /* 0x000fea0003800000 */
.L_x_384:
        /* <DEDUP_REMOVED lines=11> */
.L_x_387:
[----:B------:R-:W-:Y:S05]  /*18520*/  BSYNC B1 ;  /* 0x0000000000017941 */ /* 0x000fea0003800000 */
.L_x_386:
[----:B0-----:R-:W-:Y:S01]  /*18530*/  @!P4 IMAD R3, R74, R17, R2 ;  /* 0x000000114a03c224 */ /* 0x001fe200078e0202 */
[----:B------:R-:W-:Y:S04]  /*18540*/  BSSY B1, `(.L_x_388) ;  /* 0x0000006000017945 */ /* 0x000fe80003800000 */
[----:B------:R0:W-:Y:S01]  /*18550*/  @!P4 STG.E.U8 desc[UR36][R8.64+0x60], R3 ;  /* 0x000060030800c986 */ /* 0x0001e2000c101124 */
[----:B------:R-:W-:Y:S05]  /*18560*/  @P3 BRA `(.L_x_389) ;  /* 0x00000000000c3947 */ /* 0x000fea0003800000 */
[----:B------:R-:W0:Y:S02]  /*18570*/  LDG.E.U8 R16, desc[UR36][R152.64+0x61] ;  /* 0x0000612498107981 */ /* 0x000e24000c1e1100 */
[----:B0-----:R-:W-:-:S05]  /*18580*/  PRMT R3, R16, 0x8880, RZ ;  /* 0x0000888010037816 */ /* 0x001fca00000000ff */
[----:B------:R-:W-:-:S07]  /*18590*/  IMAD R2, R3, R18, RZ ;  /* 0x0000001203027224 */ /* 0x000fce00078e02ff */
.L_x_389:
[----:B------:R-:W-:Y:S05]  /*185a0*/  BSYNC B1 ;  /* 0x0000000000017941 */ /* 0x000fea0003800000 */
.L_x_388:
[----:B------:R-:W-:Y:S01]  /*185b0*/  @!P3 IMAD R75, R75, R17, R2 ;  /* 0x000000114b4bb224 */ /* 0x000fe200078e0202 */
[----:B------:R-:W-:Y:S04]  /*185c0*/  BSSY B1, `(.L_x_390) ;  /* 0x0000006000017945 */ /* 0x000fe80003800000 */
[----:B------:R0:W-:Y:S01]  /*185d0*/  @!P3 STG.E.U8 desc[UR36][R8.64+0x61], R75 ;  /* 0x0000614b0800b986 */ /* 0x0001e2000c101124 */
[----:B------:R-:W-:Y:S05]  /*185e0*/  @P5 BRA `(.L_x_391) ;  /* 0x00000000000c5947 */ /* 0x000fea0003800000 */
[----:B------:R-:W0:Y:S02]  /*185f0*/  LDG.E.U8 R16, desc[UR36][R4.64+0x68] ;  /* 0x0000682404107981 */ /* 0x000e24000c1e1100 */
[----:B0-----:R-:W-:-:S05]  /*18600*/  PRMT R3, R16, 0x8880, RZ ;  /* 0x0000888010037816 */ /* 0x001fca00000000ff */
[----:B------:R-:W-:-:S07]  /*18610*/  IMAD R2, R3, R18, RZ ;  /* 0x0000001203027224 */ /* 0x000fce00078e02ff */
.L_x_391:
[----:B------:R-:W-:Y:S05]  /*18620*/  BSYNC B1 ;  /* 0x0000000000017941 */ /* 0x000fea0003800000 */
.L_x_390:
[----:B0-----:R-:W-:Y:S01]  /*18630*/  @!P5 IMAD R3, R76, R17, R2 ;  /* 0x000000114c03d224 */ /* 0x001fe200078e0202 */
[----:B------:R-:W-:Y:S04]  /*18640*/  BSSY B1, `(.L_x_392) ;  /* 0x0000006000017945 */ /* 0x000fe80003800000 */
[----:B------:R0:W-:Y:S01]  /*18650*/  @!P5 STG.E.U8 desc[UR36][R6.64+0x68], R3 ;  /* 0x000068030600d986 */ /* 0x0001e2000c101124 */
[----:B------:R-:W-:Y:S05]  /*18660*/  @P1 BRA `(.L_x_393) ;  /* 0x00000000000c1947 */ /* 0x000fea0003800000 */
[----:B------:R-:W0:Y:S02]  /*18670*/  LDG.E.U8 R16, desc[UR36][R4.64+0x69] ;  /* 0x0000692404107981 */ /* 0x000e24000c1e1100 */
[----:B0-----:R-:W-:-:S05]  /*18680*/  PRMT R3, R16, 0x8880, RZ ;  /* 0x0000888010037816 */ /* 0x001fca00000000ff */
[----:B------:R-:W-:-:S07]  /*18690*/  IMAD R2, R3, R18, RZ ;  /* 0x0000001203027224 */ /* 0x000fce00078e02ff */
.L_x_393:
[----:B------:R-:W-:Y:S05]  /*186a0*/  BSYNC B1 ;  /* 0x0000000000017941 */ /* 0x000fea0003800000 */
.L_x_392:
        /* <DEDUP_REMOVED lines=11> */
.L_x_395:
[----:B------:R-:W-:Y:S05]  /*18760*/  BSYNC B1 ;  /* 0x0000000000017941 */ /* 0x000fea0003800000 */
.L_x_394:
[----:B0-----:R-:W-:Y:S01]  /*18770*/  @!P4 IMAD R3, R78, R17, R2 ;  /* 0x000000114e03c224 */ /* 0x001fe200078e0202 */
[----:B------:R-:W-:Y:S04]  /*18780*/  BSSY B1, `(.L_x_396) ;  /* 0x0000006000017945 */ /* 0x000fe80003800000 */
[----:B------:R0:W-:Y:S01]  /*18790*/  @!P4 STG.E.U8 desc[UR36][R8.64+0x68], R3 ;  /* 0x000068030800c986 */ /* 0x0001e2000c101124 */
[----:B------:R-:W-:Y:S05]  /*187a0*/  @P3 BRA `(.L_x_397) ;  /* 0x00000000000c3947 */ /* 0x000fea0003800000 */
[----:B------:R-:W0:Y:S02]  /*187b0*/  LDG.E.U8 R16, desc[UR36][R152.64+0x69] ;  /* 0x0000692498107981 */ /* 0x000e24000c1e1100 */
[----:B0-----:R-:W-:-:S05]  /*187c0*/  PRMT R3, R16, 0x8880, RZ ;  /* 0x0000888010037816 */ /* 0x001fca00000000ff */
[----:B------:R-:W-:-:S07]  /*187d0*/  IMAD R2, R3, R18, RZ ;  /* 0x0000001203027224 */ /* 0x000fce00078e02ff */
.L_x_397:
[----:B------:R-:W-:Y:S05]  /*187e0*/  BSYNC B1 ;  /* 0x0000000000017941 */ /* 0x000fea0003800000 */
.L_x_396:
[----:B------:R-:W-:Y:S01]  /*187f0*/  @!P3 IMAD R79, R79, R17, R2 ;  /* 0x000000114f4fb224 */ /* 0x000fe200078e0202 */
[----:B------:R-:W-:Y:S04]  /*18800*/  BSSY B1, `(.L_x_398) ;  /* 0x0000006000017945 */ /* 0x000fe80003800000 */
[----:B------:R0:W-:Y:S01]  /*18810*/  @!P3 STG.E.U8 desc[UR36][R8.64+0x69], R79 ;  /* 0x0000694f0800b986 */ /* 0x0001e2000c101124 */
[----:B------:R-:W-:Y:S05]  /*18820*/  @P5 BRA `(.L_x_399) ;  /* 0x00000000000c5947 */ /* 0x000fea0003800000 */
[----:B------:R-:W0:Y:S02]  /*18830*/  LDG.E.U8 R16, desc[UR36][R4.64+0x70] ;  /* 0x0000702404107981 */ /* 0x000e24000c1e1100 */
[----:B0-----:R-:W-:-:S05]  /*18840*/  PRMT R3, R16, 0x8880, RZ ;  /* 0x0000888010037816 */ /* 0x001fca00000000ff */
[----:B------:R-:W-:-:S07]  /*18850*/  IMAD R2, R3, R18, RZ ;  /* 0x0000001203027224 */ /* 0x000fce00078e02ff */
.L_x_399:
[----:B------:R-:W-:Y:S05]  /*18860*/  BSYNC B1 ;  /* 0x0000000000017941 */ /* 0x000fea0003800000 */
.L_x_398:
[----:B0-----:R-:W-:Y:S01]  /*18870*/  @!P5 IMAD R3, R80, R17, R2 ;  /* 0x000000115003d224 */ /* 0x001fe200078e0202 */
[----:B------:R-:W-:Y:S04]  /*18880*/  BSSY B1, `(.L_x_400) ;  /* 0x0000006000017945 */ /* 0x000fe80003800000 */
[----:B------:R0:W-:Y:S01]  /*18890*/  @!P5 STG.E.U8 desc[UR36][R6.64+0x70], R3 ;  /* 0x000070030600d986 */ /* 0x0001e2000c101124 */
[----:B------:R-:W-:Y:S05]  /*188a0*/  @P1 BRA `(.L_x_401) ;  /* 0x00000000000c1947 */ /* 0x000fea0003800000 */
[----:B------:R-:W0:Y:S02]  /*188b0*/  LDG.E.U8 R16, desc[UR36][R4.64+0x71] ;  /* 0x0000712404107981 */ /* 0x000e24000c1e1100 */
[----:B0-----:R-:W-:-:S05]  /*188c0*/  PRMT R3, R16, 0x8880, RZ ;  /* 0x0000888010037816 */ /* 0x001fca00000000ff */
[----:B------:R-:W-:-:S07]  /*188d0*/  IMAD R2, R3, R18, RZ ;  /* 0x0000001203027224 */ /* 0x000fce00078e02ff */
.L_x_401:
[----:B------:R-:W-:Y:S05]  /*188e0*/  BSYNC B1 ;  /* 0x0000000000017941 */ /* 0x000fea0003800000 */
.L_x_400:
        /* <DEDUP_REMOVED lines=11> */
.L_x_403:
[----:B------:R-:W-:Y:S05]  /*189a0*/  BSYNC B1 ;  /* 0x0000000000017941 */ /* 0x000fea0003800000 */
.L_x_402:
[----:B0-----:R-:W-:Y:S01]  /*189b0*/  @!P4 IMAD R3, R82, R17, R2 ;  /* 0x000000115203c224 */ /* 0x001fe200078e0202 */
[----:B------:R-:W-:Y:S04]  /*189c0*/  BSSY B1, `(.L_x_404) ;  /* 0x0000006000017945 */ /* 0x000fe80003800000 */
[----:B------:R0:W-:Y:S01]  /*189d0*/  @!P4 STG.E.U8 desc[UR36][R8.64+0x70], R3 ;  /* 0x000070030800c986 */ /* 0x0001e2000c101124 */
[----:B------:R-:W-:Y:S05]  /*189e0*/  @P3 BRA `(.L_x_405) ;  /* 0x00000000000c3947 */ /* 0x000fea0003800000 */
[----:B------:R-:W0:Y:S02]  /*189f0*/  LDG.E.U8 R16, desc[UR36][R152.64+0x71] ;  /* 0x0000712498107981 */ /* 0x000e24000c1e1100 */
[----:B0-----:R-:W-:-:S05]  /*18a00*/  PRMT R3, R16, 0x8880, RZ ;  /* 0x0000888010037816 */ /* 0x001fca00000000ff */
[----:B------:R-:W-:-:S07]  /*18a10*/  IMAD R2, R3, R18, RZ ;  /* 0x0000001203027224 */ /* 0x000fce00078e02ff */
.L_x_405:
[----:B------:R-:W-:Y:S05]  /*18a20*/  BSYNC B1 ;  /* 0x0000000000017941 */ /* 0x000fea0003800000 */
.L_x_404:
[----:B------:R-:W-:Y:S01]  /*18a30*/  @!P3 IMAD R83, R83, R17, R2 ;  /* 0x000000115353b224 */ /* 0x000fe200078e0202 */
[----:B------:R-:W-:Y:S04]  /*18a40*/  BSSY B1, `(.L_x_406) ;  /* 0x0000006000017945 */ /* 0x000fe80003800000 */
[----:B------:R0:W-:Y:S01]  /*18a50*/  @!P3 STG.E.U8 desc[UR36][R8.64+0x71], R83 ;  /* 0x000071530800b986 */ /* 0x0001e2000c101124 */
[----:B------:R-:W-:Y:S05]  /*18a60*/  @P5 BRA `(.L_x_407) ;  /* 0x00000000000c5947 */ /* 0x000fea0003800000 */
[----:B------:R-:W0:Y:S02]  /*18a70*/  LDG.E.U8 R16, desc[UR36][R4.64+0x78] ;  /* 0x0000782404107981 */ /* 0x000e24000c1e1100 */
[----:B0-----:R-:W-:-:S05]  /*18a80*/  PRMT R3, R16, 0x8880, RZ ;  /* 0x0000888010037816 */ /* 0x001fca00000000ff */
[----:B------:R-:W-:-:S07]  /*18a90*/  IMAD R2, R3, R18, RZ ;  /* 0x0000001203027224 */ /* 0x000fce00078e02ff */
.L_x_407:
[----:B------:R-:W-:Y:S05]  /*18aa0*/  BSYNC B1 ;  /* 0x0000000000017941 */ /* 0x000fea0003800000 */
.L_x_406:
[----:B0-----:R-:W-:Y:S01]  /*18ab0*/  @!P5 IMAD R3, R84, R17, R2 ;  /* 0x000000115403d224 */ /* 0x001fe200078e0202 */
[----:B------:R-:W-:Y:S04]  /*18ac0*/  BSSY B1, `(.L_x_408) ;  /* 0x0000006000017945 */ /* 0x000fe80003800000 */
[----:B------:R0:W-:Y:S01]  /*18ad0*/  @!P5 STG.E.U8 desc[UR36][R6.64+0x78], R3 ;  /* 0x000078030600d986 */ /* 0x0001e2000c101124 */
[----:B------:R-:W-:Y:S05]  /*18ae0*/  @P1 BRA `(.L_x_409) ;  /* 0x00000000000c1947 */ /* 0x000fea0003800000 */
[----:B------:R-:W0:Y:S02]  /*18af0*/  LDG.E.U8 R16, desc[UR36][R4.64+0x79] ;  /* 0x0000792404107981 */ /* 0x000e24000c1e1100 */
[----:B0-----:R-:W-:-:S05]  /*18b00*/  PRMT R3, R16, 0x8880, RZ ;  /* 0x0000888010037816 */ /* 0x001fca00000000ff */
[----:B------:R-:W-:-:S07]  /*18b10*/  IMAD R2, R3, R18, RZ ;  /* 0x0000001203027224 */ /* 0x000fce00078e02ff */
.L_x_409:
[----:B------:R-:W-:Y:S05]  /*18b20*/  BSYNC B1 ;  /* 0x0000000000017941 */ /* 0x000fea0003800000 */
.L_x_408:
        /* <DEDUP_REMOVED lines=11> */
.L_x_411:
[----:B------:R-:W-:Y:S05]  /*18be0*/  BSYNC B1 ;  /* 0x0000000000017941 */ /* 0x000fea0003800000 */
.L_x_410:
[----:B0-----:R-:W-:Y:S01]  /*18bf0*/  @!P4 IMAD R3, R86, R17, R2 ;  /* 0x000000115603c224 */ /* 0x001fe200078e0202 */
[----:B------:R-:W-:Y:S04]  /*18c00*/  BSSY B1, `(.L_x_412) ;  /* 0x0000006000017945 */ /* 0x000fe80003800000 */
[----:B------:R0:W-:Y:S01]  /*18c10*/  @!P4 STG.E.U8 desc[UR36][R8.64+0x78], R3 ;  /* 0x000078030800c986 */ /* 0x0001e2000c101124 */
[----:B------:R-:W-:Y:S05]  /*18c20*/  @P3 BRA `(.L_x_413) ;  /* 0x00000000000c3947 */ /* 0x000fea0003800000 */
[----:B------:R-:W0:Y:S02]  /*18c30*/  LDG.E.U8 R16, desc[UR36][R152.64+0x79] ;  /* 0x0000792498107981 */ /* 0x000e24000c1e1100 */
[----:B0-----:R-:W-:-:S05]  /*18c40*/  PRMT R3, R16, 0x8880, RZ ;  /* 0x0000888010037816 */ /* 0x001fca00000000ff */
[----:B------:R-:W-:-:S07]  /*18c50*/  IMAD R2, R3, R18, RZ ;  /* 0x0000001203027224 */ /* 0x000fce00078e02ff */
.L_x_413:
[----:B------:R-:W-:Y:S05]  /*18c60*/  BSYNC B1 ;  /* 0x0000000000017941 */ /* 0x000fea0003800000 */
.L_x_412:
[----:B------:R-:W-:Y:S01]  /*18c70*/  @!P3 IMAD R87, R87, R17, R2 ;  /* 0x000000115757b224 */ /* 0x000fe200078e0202 */
[----:B------:R-:W-:Y:S04]  /*18c80*/  BSSY B1, `(.L_x_414) ;  /* 0x0000006000017945 */ /* 0x000fe80003800000 */
[----:B------:R0:W-:Y:S01]  /*18c90*/  @!P3 STG.E.U8 desc[UR36][R8.64+0x79], R87 ;  /* 0x000079570800b986 */ /* 0x0001e2000c101124 */
[----:B------:R-:W-:Y:S05]  /*18ca0*/  @P5 BRA `(.L_x_415) ;  /* 0x00000000000c5947 */ /* 0x000fea0003800000 */
[----:B------:R-:W0:Y:S02]  /*18cb0*/  LDG.E.U8 R16, desc[UR36][R4.64+0x80] ;  /* 0x0000802404107981 */ /* 0x000e24000c1e1100 */
[----:B0-----:R-:W-:-:S05]  /*18cc0*/  PRMT R3, R16, 0x8880, RZ ;  /* 0x0000888010037816 */ /* 0x001fca00000000ff */
[----:B------:R-:W-:-:S07]  /*18cd0*/  IMAD R2, R3, R18, RZ ;  /* 0x0000001203027224 */ /* 0x000fce00078e02ff */
.L_x_415:
[----:B------:R-:W-:Y:S05]  /*18ce0*/  BSYNC B1 ;  /* 0x0000000000017941 */ /* 0x000fea0003800000 */
.L_x_414:
[----:B0-----:R-:W-:Y:S01]  /*18cf0*/  @!P5 IMAD R3, R88, R17, R2 ;  /* 0x000000115803d224 */ /* 0x001fe200078e0202 */
[----:B------:R-:W-:Y:S04]  /*18d00*/  BSSY B1, `(.L_x_416) ;  /* 0x0000006000017945 */ /* 0x000fe80003800000 */
[----:B------:R0:W-:Y:S01]  /*18d10*/  @!P5 STG.E.U8 desc[UR36][R6.64+0x80], R3 ;  /* 0x000080030600d986 */ /* 0x0001e2000c101124 */
[----:B------:R-:W-:Y:S05]  /*18d20*/  @P1 BRA `(.L_x_417) ;  /* 0x00000000000c1947 */ /* 0x000fea0003800000 */
[----:B------:R-:W0:Y:S02]  /*18d30*/  LDG.E.U8 R16, desc[UR36][R4.64+0x81] ;  /* 0x0000812404107981 */ /* 0x000e24000c1e1100 */
[----:B0-----:R-:W-:-:S05]  /*18d40*/  PRMT R3, R16, 0x8880, RZ ;  /* 0x0000888010037816 */ /* 0x001fca00000000ff */
[----:B------:R-:W-:-:S07]  /*18d50*/  IMAD R2, R3, R18, RZ ;  /* 0x0000001203027224 */ /* 0x000fce00078e02ff */
.L_x_417:
[----:B------:R-:W-:Y:S05]  /*18d60*/  BSYNC B1 ;  /* 0x0000000000017941 */ /* 0x000fea0003800000 */
.L_x_416:
        /* <DEDUP_REMOVED lines=11> */
.L_x_419:
[----:B------:R-:W-:Y:S05]  /*18e20*/  BSYNC B1 ;  /* 0x0000000000017941 */ /* 0x000fea0003800000 */
.L_x_418:
[----:B0-----:R-:W-:Y:S01]  /*18e30*/  @!P4 IMAD R3, R90, R17, R2 ;  /* 0x000000115a03c224 */ /* 0x001fe200078e0202 */
[----:B------:R-:W-:Y:S04]  /*18e40*/  BSSY B1, `(.L_x_420) ;  /* 0x0000006000017945 */ /* 0x000fe80003800000 */
[----:B------:R0:W-:Y:S01]  /*18e50*/  @!P4 STG.E.U8 desc[UR36][R8.64+0x80], R3 ;  /* 0x000080030800c986 */ /* 0x0001e2000c101124 */
[----:B------:R-:W-:Y:S05]  /*18e60*/  @P3 BRA `(.L_x_421) ;  /* 0x00000000000c3947 */ /* 0x000fea0003800000 */
[----:B------:R-:W0:Y:S02]  /*18e70*/  LDG.E.U8 R16, desc[UR36][R152.64+0x81] ;  /* 0x0000812498107981 */ /* 0x000e24000c1e1100 */
[----:B0-----:R-:W-:-:S05]  /*18e80*/  PRMT R3, R16, 0x8880, RZ ;  /* 0x0000888010037816 */ /* 0x001fca00000000ff */
[----:B------:R-:W-:-:S07]  /*18e90*/  IMAD R2, R3, R18, RZ ;  /* 0x0000001203027224 */ /* 0x000fce00078e02ff */
.L_x_421:
[----:B------:R-:W-:Y:S05]  /*18ea0*/  BSYNC B1 ;  /* 0x0000000000017941 */ /* 0x000fea0003800000 */
.L_x_420:
[----:B------:R-:W-:Y:S01]  /*18eb0*/  @!P3 IMAD R91, R91, R17, R2 ;  /* 0x000000115b5bb224 */ /* 0x000fe200078e0202 */
[----:B------:R-:W-:Y:S04]  /*18ec0*/  BSSY B1, `(.L_x_422) ;  /* 0x0000006000017945 */ /* 0x000fe80003800000 */
[----:B------:R0:W-:Y:S01]  /*18ed0*/  @!P3 STG.E.U8 desc[UR36][R8.64+0x81], R91 ;  /* 0x0000815b0800b986 */ /* 0x0001e2000c101124 */
[----:B------:R-:W-:Y:S05]  /*18ee0*/  @P5 BRA `(.L_x_423) ;  /* 0x00000000000c5947 */ /* 0x000fea0003800000 */
[----:B------:R-:W0:Y:S02]  /*18ef0*/  LDG.E.U8 R16, desc[UR36][R4.64+0x88] ;  /* 0x0000882404107981 */ /* 0x000e24000c1e1100 */
[----:B0-----:R-:W-:-:S05]  /*18f00*/  PRMT R3, R16, 0x8880, RZ ;  /* 0x0000888010037816 */ /* 0x001fca00000000ff */
[----:B------:R-:W-:-:S07]  /*18f10*/  IMAD R2, R3, R18, RZ ;  /* 0x0000001203027224 */ /* 0x000fce00078e02ff */
.L_x_423:
[----:B------:R-:W-:Y:S05]  /*18f20*/  BSYNC B1 ;  /* 0x0000000000017941 */ /* 0x000fea0003800000 */
.L_x_422:
[----:B0-----:R-:W-:Y:S01]  /*18f30*/  @!P5 IMAD R3, R92, R17, R2 ;  /* 0x000000115c03d224 */ /* 0x001fe200078e0202 */
[----:B------:R-:W-:Y:S04]  /*18f40*/  BSSY B1, `(.L_x_424) ;  /* 0x0000006000017945 */ /* 0x000fe80003800000 */
[----:B------:R0:W-:Y:S01]  /*18f50*/  @!P5 STG.E.U8 desc[UR36][R6.64+0x88], R3 ;  /* 0x000088030600d986 */ /* 0x0001e2000c101124 */
[----:B------:R-:W-:Y:S05]  /*18f60*/  @P1 BRA `(.L_x_425) ;  /* 0x00000000000c1947 */ /* 0x000fea0003800000 */
[----:B------:R-:W0:Y:S02]  /*18f70*/  LDG.E.U8 R16, desc[UR36][R4.64+0x89] ;  /* 0x0000892404107981 */ /* 0x000e24000c1e1100 */
[----:B0-----:R-:W-:-:S05]  /*18f80*/  PRMT R3, R16, 0x8880, RZ ;  /* 0x0000888010037816 */ /* 0x001fca00000000ff */
[----:B------:R-:W-:-:S07]  /*18f90*/  IMAD R2, R3, R18, RZ ;  /* 0x0000001203027224 */ /* 0x000fce00078e02ff */
.L_x_425:
[----:B------:R-:W-:Y:S05]  /*18fa0*/  BSYNC B1 ;  /* 0x0000000000017941 */ /* 0x000fea0003800000 */
.L_x_424:
        /* <DEDUP_REMOVED lines=11> */
.L_x_427:
[----:B------:R-:W-:Y:S05]  /*19060*/  BSYNC B1 ;  /* 0x0000000000017941 */ /* 0x000fea0003800000 */
.L_x_426:
[----:B0-----:R-:W-:Y:S01]  /*19070*/  @!P4 IMAD R3, R94, R17, R2 ;  /* 0x000000115e03c224 */ /* 0x001fe200078e0202 */
[----:B------:R-:W-:Y:S04]  /*19080*/  BSSY B1, `(.L_x_428) ;  /* 0x0000006000017945 */ /* 0x000fe80003800000 */
[----:B------:R0:W-:Y:S01]  /*19090*/  @!P4 STG.E.U8 desc[UR36][R8.64+0x88], R3 ;  /* 0x000088030800c986 */ /* 0x0001e2000c101124 */
[----:B------:R-:W-:Y:S05]  /*190a0*/  @P3 BRA `(.L_x_429) ;  /* 0x00000000000c3947 */ /* 0x000fea0003800000 */
[----:B------:R-:W0:Y:S02]  /*190b0*/  LDG.E.U8 R16, desc[UR36][R152.64+0x89] ;  /* 0x0000892498107981 */ /* 0x000e24000c1e1100 */
[----:B0-----:R-:W-:-:S05]  /*190c0*/  PRMT R3, R16, 0x8880, RZ ;  /* 0x0000888010037816 */ /* 0x001fca00000000ff */
[----:B------:R-:W-:-:S07]  /*190d0*/  IMAD R2, R3, R18, RZ ;  /* 0x0000001203027224 */ /* 0x000fce00078e02ff */
.L_x_429:
[----:B------:R-:W-:Y:S05]  /*190e0*/  BSYNC B1 ;  /* 0x0000000000017941 */ /* 0x000fea0003800000 */
.L_x_428:
[----:B------:R-:W-:Y:S01]  /*190f0*/  @!P3 IMAD R95, R95, R17, R2 ;  /* 0x000000115f5fb224 */ /* 0x000fe200078e0202 */
[----:B------:R-:W-:Y:S04]  /*19100*/  BSSY B1, `(.L_x_430) ;  /* 0x0000006000017945 */ /* 0x000fe80003800000 */
[----:B------:R0:W-:Y:S01]  /*19110*/  @!P3 STG.E.U8 desc[UR36][R8.64+0x89], R95 ;  /* 0x0000895f0800b986 */ /* 0x0001e2000c101124 */
[----:B------:R-:W-:Y:S05]  /*19120*/  @P5 BRA `(.L_x_431) ;  /* 0x00000000000c5947 */ /* 0x000fea0003800000 */
[----:B------:R-:W0:Y:S02]  /*19130*/  LDG.E.U8 R16, desc[UR36][R4.64+0x90] ;  /* 0x0000902404107981 */ /* 0x000e24000c1e1100 */
[----:B0-----:R-:W-:-:S05]  /*19140*/  PRMT R3, R16, 0x8880, RZ ;  /* 0x0000888010037816 */ /* 0x001fca00000000ff */
[----:B------:R-:W-:-:S07]  /*19150*/  IMAD R2, R3, R18, RZ ;  /* 0x0000001203027224 */ /* 0x000fce00078e02ff */
.L_x_431:
[----:B------:R-:W-:Y:S05]  /*19160*/  BSYNC B1 ;  /* 0x0000000000017941 */ /* 0x000fea0003800000 */
.L_x_430:
[----:B0-----:R-:W-:Y:S01]  /*19170*/  @!P5 IMAD R3, R96, R17, R2 ;  /* 0x000000116003d224 */ /* 0x001fe200078e0202 */
[----:B------:R-:W-:Y:S04]  /*19180*/  BSSY B1, `(.L_x_432) ;  /* 0x0000006000017945 */ /* 0x000fe80003800000 */
[----:B------:R0:W-:Y:S01]  /*19190*/  @!P5 STG.E.U8 desc[UR36][R6.64+0x90], R3 ;  /* 0x000090030600d986 */ /* 0x0001e2000c101124 */
[----:B------:R-:W-:Y:S05]  /*191a0*/  @P1 BRA `(.L_x_433) ;  /* 0x00000000000c1947 */ /* 0x000fea0003800000 */
[----:B------:R-:W0:Y:S02]  /*191b0*/  LDG.E.U8 R16, desc[UR36][R4.64+0x91] ;  /* 0x0000912404107981 */ /* 0x000e24000c1e1100 */
[----:B0-----:R-:W-:-:S05]  /*191c0*/  PRMT R3, R16, 0x8880, RZ ;  /* 0x0000888010037816 */ /* 0x001fca00000000ff */
[----:B------:R-:W-:-:S07]  /*191d0*/  IMAD R2, R3, R18, RZ ;  /* 0x0000001203027224 */ /* 0x000fce00078e02ff */
.L_x_433:
[----:B------:R-:W-:Y:S05]  /*191e0*/  BSYNC B1 ;  /* 0x0000000000017941 */ /* 0x000fea0003800000 */
.L_x_432:
        /* <DEDUP_REMOVED lines=11> */
.L_x_435:
[----:B------:R-:W-:Y:S05]  /*192a0*/  BSYNC B1 ;  /* 0x0000000000017941 */ /* 0x000fea0003800000 */
.L_x_434:
[----:B0-----:R-:W-:Y:S01]  /*192b0*/  @!P4 IMAD R3, R98, R17, R2 ;  /* 0x000000116203c224 */ /* 0x001fe200078e0202 */
[----:B------:R-:W-:Y:S04]  /*192c0*/  BSSY B1, `(.L_x_436) ;  /* 0x0000006000017945 */ /* 0x000fe80003800000 */
[----:B------:R0:W-:Y:S01]  /*192d0*/  @!P4 STG.E.U8 desc[UR36][R8.64+0x90], R3 ;  /* 0x000090030800c986 */ /* 0x0001e2000c101124 */
[----:B------:R-:W-:Y:S05]  /*192e0*/  @P3 BRA `(.L_x_437) ;  /* 0x00000000000c3947 */ /* 0x000fea0003800000 */
[----:B------:R-:W0:Y:S02]  /*192f0*/  LDG.E.U8 R16, desc[UR36][R152.64+0x91] ;  /* 0x0000912498107981 */ /* 0x000e24000c1e1100 */
[----:B0-----:R-:W-:-:S05]  /*19300*/  PRMT R3, R16, 0x8880, RZ ;  /* 0x0000888010037816 */ /* 0x001fca00000000ff */
[----:B------:R-:W-:-:S07]  /*19310*/  IMAD R2, R3, R18, RZ ;  /* 0x0000001203027224 */ /* 0x000fce00078e02ff */
.L_x_437:
[----:B------:R-:W-:Y:S05]  /*19320*/  BSYNC B1 ;  /* 0x0000000000017941 */ /* 0x000fea0003800000 */
.L_x_436:
[----:B------:R-:W-:Y:S01]  /*19330*/  @!P3 IMAD R99, R99, R17, R2 ;  /* 0x000000116363b224 */ /* 0x000fe200078e0202 */
[----:B------:R-:W-:Y:S04]  /*19340*/  BSSY B1, `(.L_x_438) ;  /* 0x0000006000017945 */ /* 0x000fe80003800000 */
[----:B------:R0:W-:Y:S01]  /*19350*/  @!P3 STG.E.U8 desc[UR36][R8.64+0x91], R99 ;  /* 0x000091630800b986 */ /* 0x0001e2000c101124 */
[----:B------:R-:W-:Y:S05]  /*19360*/  @P5 BRA `(.L_x_439) ;  /* 0x00000000000c5947 */ /* 0x000fea0003800000 */
[----:B------:R-:W0:Y:S02]  /*19370*/  LDG.E.U8 R16, desc[UR36][R4.64+0x98] ;  /* 0x0000982404107981 */ /* 0x000e24000c1e1100 */
[----:B0-----:R-:W-:-:S05]  /*19380*/  PRMT R3, R16, 0x8880, RZ ;  /* 0x0000888010037816 */ /* 0x001fca00000000ff */
[----:B------:R-:W-:-:S07]  /*19390*/  IMAD R2, R3, R18, RZ ;  /* 0x0000001203027224 */ /* 0x000fce00078e02ff */
.L_x_439:
[----:B------:R-:W-:Y:S05]  /*193a0*/  BSYNC B1 ;  /* 0x0000000000017941 */ /* 0x000fea0003800000 */
.L_x_438:
[----:B0-----:R-:W-:Y:S01]  /*193b0*/  @!P5 IMAD R3, R100, R17, R2 ;  /* 0x000000116403d224 */ /* 0x001fe200078e0202 */
[----:B------:R-:W-:Y:S04]  /*193c0*/  BSSY B1, `(.L_x_440) ;  /* 0x0000006000017945 */ /* 0x000fe80003800000 */
[----:B------:R0:W-:Y:S01]  /*193d0*/  @!P5 STG.E.U8 desc[UR36][R6.64+0x98], R3 ;  /* 0x000098030600d986 */ /* 0x0001e2000c101124 */
[----:B------:R-:W-:Y:S05]  /*193e0*/  @P1 BRA `(.L_x_441) ;  /* 0x00000000000c1947 */ /* 0x000fea0003800000 */
[----:B------:R-:W0:Y:S02]  /*193f0*/  LDG.E.U8 R16, desc[UR36][R4.64+0x99] ;  /* 0x0000992404107981 */ /* 0x000e24000c1e1100 */
[----:B0-----:R-:W-:-:S05]  /*19400*/  PRMT R3, R16, 0x8880, RZ ;  /* 0x0000888010037816 */ /* 0x001fca00000000ff */
[----:B------:R-:W-:-:S07]  /*19410*/  IMAD R2, R3, R18, RZ ;  /* 0x0000001203027224 */ /* 0x000fce00078e02ff */
.L_x_441:
[----:B------:R-:W-:Y:S05]  /*19420*/  BSYNC B1 ;  /* 0x0000000000017941 */ /* 0x000fea0003800000 */
.L_x_440:
        /* <DEDUP_REMOVED lines=11> */
.L_x_443:
[----:B------:R-:W-:Y:S05]  /*194e0*/  BSYNC B1 ;  /* 0x0000000000017941 */ /* 0x000fea0003800000 */
.L_x_442:
[----:B0-----:R-:W-:Y:S01]  /*194f0*/  @!P4 IMAD R3, R102, R17, R2 ;  /* 0x000000116603c224 */ /* 0x001fe200078e0202 */
[----:B------:R-:W-:Y:S04]  /*19500*/  BSSY B1, `(.L_x_444) ;  /* 0x0000006000017945 */ /* 0x000fe80003800000 */
[----:B------:R0:W-:Y:S01]  /*19510*/  @!P4 STG.E.U8 desc[UR36][R8.64+0x98], R3 ;  /* 0x000098030800c986 */ /* 0x0001e2000c101124 */
[----:B------:R-:W-:Y:S05]  /*19520*/  @P3 BRA `(.L_x_445) ;  /* 0x00000000000c3947 */ /* 0x000fea0003800000 */
[----:B------:R-:W0:Y:S02]  /*19530*/  LDG.E.U8 R16, desc[UR36][R152.64+0x99] ;  /* 0x0000992498107981 */ /* 0x000e24000c1e1100 */
[----:B0-----:R-:W-:-:S05]  /*19540*/  PRMT R3, R16, 0x8880, RZ ;  /* 0x0000888010037816 */ /* 0x001fca00000000ff */
[----:B------:R-:W-:-:S07]  /*19550*/  IMAD R2, R3, R18, RZ ;  /* 0x0000001203027224 */ /* 0x000fce00078e02ff */
.L_x_445:
[----:B------:R-:W-:Y:S05]  /*19560*/  BSYNC B1 ;  /* 0x0000000000017941 */ /* 0x000fea0003800000 */
.L_x_444:
[----:B------:R-:W-:Y:S01]  /*19570*/  @!P3 IMAD R103, R103, R17, R2 ;  /* 0x000000116767b224 */ /* 0x000fe200078e0202 */
[----:B------:R-:W-:Y:S04]  /*19580*/  BSSY B1, `(.L_x_446) ;  /* 0x0000006000017945 */ /* 0x000fe80003800000 */
[----:B------:R0:W-:Y:S01]  /*19590*/  @!P3 STG.E.U8 desc[UR36][R8.64+0x99], R103 ;  /* 0x000099670800b986 */ /* 0x0001e2000c101124 */
[----:B------:R-:W-:Y:S05]  /*195a0*/  @P5 BRA `(.L_x_447) ;  /* 0x00000000000c5947 */ /* 0x000fea0003800000 */
[----:B------:R-:W0:Y:S02]  /*195b0*/  LDG.E.U8 R16, desc[UR36][R4.64+0xa0] ;  /* 0x0000a02404107981 */ /* 0x000e24000c1e1100 */
[----:B0-----:R-:W-:-:S05]  /*195c0*/  PRMT R3, R16, 0x8880, RZ ;  /* 0x0000888010037816 */ /* 0x001fca00000000ff */
[----:B------:R-:W-:-:S07]  /*195d0*/  IMAD R2, R3, R18, RZ ;  /* 0x0000001203027224 */ /* 0x000fce00078e02ff */
.L_x_447:
[----:B------:R-:W-:Y:S05]  /*195e0*/  BSYNC B1 ;  /* 0x0000000000017941 */ /* 0x000fea0003800000 */
.L_x_446:
[----:B0-----:R-:W-:Y:S01]  /*195f0*/  @!P5 IMAD R3, R104, R17, R2 ;  /* 0x000000116803d224 */ /* 0x001fe200078e0202 */
[----:B------:R-:W-:Y:S04]  /*19600*/  BSSY B1, `(.L_x_448) ;  /* 0x0000006000017945 */ /* 0x000fe80003800000 */
[----:B------:R0:W-:Y:S01]  /*19610*/  @!P5 STG.E.U8 desc[UR36][R6.64+0xa0], R3 ;  /* 0x0000a0030600d986 */ /* 0x0001e2000c101124 */
[----:B------:R-:W-:Y:S05]  /*19620*/  @P1 BRA `(.L_x_449) ;  /* 0x00000000000c1947 */ /* 0x000fea0003800000 */
[----:B------:R-:W0:Y:S02]  /*19630*/  LDG.E.U8 R16, desc[UR36][R4.64+0xa1] ;  /* 0x0000a12404107981 */ /* 0x000e24000c1e1100 */
[----:B0-----:R-:W-:-:S05]  /*19640*/  PRMT R3, R16, 0x8880, RZ ;  /* 0x0000888010037816 */ /* 0x001fca00000000ff */
[----:B------:R-:W-:-:S07]  /*19650*/  IMAD R2, R3, R18, RZ ;  /* 0x0000001203027224 */ /* 0x000fce00078e02ff */
.L_x_449:
[----:B------:R-:W-:Y:S05]  /*19660*/  BSYNC B1 ;  /* 0x0000000000017941 */ /* 0x000fea0003800000 */
.L_x_448:
        /* <DEDUP_REMOVED lines=11> */
.L_x_451:
[----:B------:R-:W-:Y:S05]  /*19720*/  BSYNC B1 ;  /* 0x0000000000017941 */ /* 0x000fea0003800000 */
.L_x_450:
[----:B0-----:R-:W-:Y:S01]  /*19730*/  @!P4 IMAD R3, R106, R17, R2 ;  /* 0x000000116a03c224 */ /* 0x001fe200078e0202 */
[----:B------:R-:W-:Y:S04]  /*19740*/  BSSY B1, `(.L_x_452) ;  /* 0x0000006000017945 */ /* 0x000fe80003800000 */
[----:B------:R0:W-:Y:S01]  /*19750*/  @!P4 STG.E.U8 desc[UR36][R8.64+0xa0], R3 ;  /* 0x0000a0030800c986 */ /* 0x0001e2000c101124 */
[----:B------:R-:W-:Y:S05]  /*19760*/  @P3 BRA `(.L_x_453) ;  /* 0x00000000000c3947 */ /* 0x000fea0003800000 */
[----:B------:R-:W0:Y:S02]  /*19770*/  LDG.E.U8 R16, desc[UR36][R152.64+0xa1] ;  /* 0x0000a12498107981 */ /* 0x000e24000c1e1100 */
[----:B0-----:R-:W-:-:S05]  /*19780*/  PRMT R3, R16, 0x8880, RZ ;  /* 0x0000888010037816 */ /* 0x001fca00000000ff */
[----:B------:R-:W-:-:S07]  /*19790*/  IMAD R2, R3, R18, RZ ;  /* 0x0000001203027224 */ /* 0x000fce00078e02ff */
.L_x_453:
[----:B------:R-:W-:Y:S05]  /*197a0*/  BSYNC B1 ;  /* 0x0000000000017941 */ /* 0x000fea0003800000 */
.L_x_452:
[----:B------:R-:W-:Y:S01]  /*197b0*/  @!P3 IMAD R107, R107, R17, R2 ;  /* 0x000000116b6bb224 */ /* 0x000fe200078e0202 */
[----:B------:R-:W-:Y:S04]  /*197c0*/  BSSY B1, `(.L_x_454) ;  /* 0x0000006000017945 */ /* 0x000fe80003800000 */
[----:B------:R0:W-:Y:S01]  /*197d0*/  @!P3 STG.E.U8 desc[UR36][R8.64+0xa1], R107 ;  /* 0x0000a16b0800b986 */ /* 0x0001e2000c101124 */
[----:B------:R-:W-:Y:S05]  /*197e0*/  @P5 BRA `(.L_x_455) ;  /* 0x00000000000c5947 */ /* 0x000fea0003800000 */
[----:B------:R-:W0:Y:S02]  /*197f0*/  LDG.E.U8 R16, desc[UR36][R4.64+0xa8] ;  /* 0x0000a82404107981 */ /* 0x000e24000c1e1100 */
[----:B0-----:R-:W-:-:S05]  /*19800*/  PRMT R3, R16, 0x8880, RZ ;  /* 0x0000888010037816 */ /* 0x001fca00000000ff */
[----:B------:R-:W-:-:S07]  /*19810*/  IMAD R2, R3, R18, RZ ;  /* 0x0000001203027224 */ /* 0x000fce00078e02ff */
.L_x_455:
[----:B------:R-:W-:Y:S05]  /*19820*/  BSYNC B1 ;  /* 0x0000000000017941 */ /* 0x000fea0003800000 */
.L_x_454:
[----:B0-----:R-:W-:Y:S01]  /*19830*/  @!P5 IMAD R3, R108, R17, R2 ;  /* 0x000000116c03d224 */ /* 0x001fe200078e0202 */
[----:B------:R-:W-:Y:S04]  /*19840*/  BSSY B1, `(.L_x_456) ;  /* 0x0000006000017945 */ /* 0x000fe80003800000 */
[----:B------:R0:W-:Y:S01]  /*19850*/  @!P5 STG.E.U8 desc[UR36][R6.64+0xa8], R3 ;  /* 0x0000a8030600d986 */ /* 0x0001e2000c101124 */
[----:B------:R-:W-:Y:S05]  /*19860*/  @P1 BRA `(.L_x_457) ;  /* 0x00000000000c1947 */ /* 0x000fea0003800000 */
[----:B------:R-:W0:Y:S02]  /*19870*/  LDG.E.U8 R16, desc[UR36][R4.64+0xa9] ;  /* 0x0000a92404107981 */ /* 0x000e24000c1e1100 */
[----:B0-----:R-:W-:-:S05]  /*19880*/  PRMT R3, R16, 0x8880, RZ ;  /* 0x0000888010037816 */ /* 0x001fca00000000ff */
[----:B------:R-:W-:-:S07]  /*19890*/  IMAD R2, R3, R18, RZ ;  /* 0x0000001203027224 */ /* 0x000fce00078e02ff */
.L_x_457:
[----:B------:R-:W-:Y:S05]  /*198a0*/  BSYNC B1 ;  /* 0x0000000000017941 */ /* 0x000fea0003800000 */
.L_x_456:
        /* <DEDUP_REMOVED lines=11> */
.L_x_459:
[----:B------:R-:W-:Y:S05]  /*19960*/  BSYNC B1 ;  /* 0x0000000000017941 */ /* 0x000fea0003800000 */
.L_x_458:
[----:B0-----:R-:W-:Y:S01]  /*19970*/  @!P4 IMAD R3, R110, R17, R2 ;  /* 0x000000116e03c224 */ /* 0x001fe200078e0202 */
[----:B------:R-:W-:Y:S04]  /*19980*/  BSSY B1, `(.L_x_460) ;  /* 0x0000006000017945 */ /* 0x000fe80003800000 */
[----:B------:R0:W-:Y:S01]  /*19990*/  @!P4 STG.E.U8 desc[UR36][R8.64+0xa8], R3 ;  /* 0x0000a8030800c986 */ /* 0x0001e2000c101124 */
[----:B------:R-:W-:Y:S05]  /*199a0*/  @P3 BRA `(.L_x_461) ;  /* 0x00000000000c3947 */ /* 0x000fea0003800000 */
[----:B------:R-:W0:Y:S02]  /*199b0*/  LDG.E.U8 R16, desc[UR36][R152.64+0xa9] ;  /* 0x0000a92498107981 */ /* 0x000e24000c1e1100 */
[----:B0-----:R-:W-:-:S05]  /*199c0*/  PRMT R3, R16, 0x8880, RZ ;  /* 0x0000888010037816 */ /* 0x001fca00000000ff */
[----:B------:R-:W-:-:S07]  /*199d0*/  IMAD R2, R3, R18, RZ ;  /* 0x0000001203027224 */ /* 0x000fce00078e02ff */
.L_x_461:
[----:B------:R-:W-:Y:S05]  /*199e0*/  BSYNC B1 ;  /* 0x0000000000017941 */ /* 0x000fea0003800000 */
.L_x_460:
[----:B------:R-:W-:Y:S01]  /*199f0*/  @!P3 IMAD R111, R111, R17, R2 ;  /* 0x000000116f6fb224 */ /* 0x000fe200078e0202 */
[----:B------:R-:W-:Y:S04]  /*19a00*/  BSSY B1, `(.L_x_462) ;  /* 0x0000006000017945 */ /* 0x000fe80003800000 */
[----:B------:R0:W-:Y:S01]  /*19a10*/  @!P3 STG.E.U8 desc[UR36][R8.64+0xa9], R111 ;  /* 0x0000a96f0800b986 */ /* 0x0001e2000c101124 */
[----:B------:R-:W-:Y:S05]  /*19a20*/  @P5 BRA `(.L_x_463) ;  /* 0x00000000000c5947 */ /* 0x000fea0003800000 */
[----:B------:R-:W0:Y:S02]  /*19a30*/  LDG.E.U8 R16, desc[UR36][R4.64+0xb0] ;  /* 0x0000b02404107981 */ /* 0x000e24000c1e1100 */
[----:B0-----:R-:W-:-:S05]  /*19a40*/  PRMT R3, R16, 0x8880, RZ ;  /* 0x0000888010037816 */ /* 0x001fca00000000ff */
[----:B------:R-:W-:-:S07]  /*19a50*/  IMAD R2, R3, R18, RZ ;  /* 0x0000001203027224 */ /* 0x000fce00078e02ff */
.L_x_463:
[----:B------:R-:W-:Y:S05]  /*19a60*/  BSYNC B1 ;  /* 0x0000000000017941 */ /* 0x000fea0003800000 */
.L_x_462:
[----:B0-----:R-:W-:Y:S01]  /*19a70*/  @!P5 IMAD R3, R112, R17, R2 ;  /* 0x000000117003d224 */ /* 0x001fe200078e0202 */
[----:B------:R-:W-:Y:S04]  /*19a80*/  BSSY B1, `(.L_x_464) ;  /* 0x0000006000017945 */ /* 0x000fe80003800000 */
[----:B------:R0:W-:Y:S01]  /*19a90*/  @!P5 STG.E.U8 desc[UR36][R6.64+0xb0], R3 ;  /* 0x0000b0030600d986 */ /* 0x0001e2000c101124 */
[----:B------:R-:W-:Y:S05]  /*19aa0*/  @P1 BRA `(.L_x_465) ;  /* 0x00000000000c1947 */ /* 0x000fea0003800000 */
[----:B------:R-:W0:Y:S02]  /*19ab0*/  LDG.E.U8 R16, desc[UR36][R4.64+0xb1] ;  /* 0x0000b12404107981 */ /* 0x000e24000c1e1100 */
[----:B0-----:R-:W-:-:S05]  /*19ac0*/  PRMT R3, R16, 0x8880, RZ ;  /* 0x0000888010037816 */ /* 0x001fca00000000ff */
[----:B------:R-:W-:-:S07]  /*19ad0*/  IMAD R2, R3, R18, RZ ;  /* 0x0000001203027224 */ /* 0x000fce00078e02ff */
.L_x_465:
[----:B------:R-:W-:Y:S05]  /*19ae0*/  BSYNC B1 ;  /* 0x0000000000017941 */ /* 0x000fea0003800000 */
.L_x_464:
        /* <DEDUP_REMOVED lines=11> */
.L_x_467:
[----:B------:R-:W-:Y:S05]  /*19ba0*/  BSYNC B1 ;  /* 0x0000000000017941 */ /* 0x000fea0003800000 */
.L_x_466:
[----:B0-----:R-:W-:Y:S01]  /*19bb0*/  @!P4 IMAD R3, R114, R17, R2 ;  /* 0x000000117203c224 */ /* 0x001fe200078e0202 */
[----:B------:R-:W-:Y:S04]  /*19bc0*/  BSSY B1, `(.L_x_468) ;  /* 0x0000006000017945 */ /* 0x000fe80003800000 */
[----:B------:R0:W-:Y:S01]  /*19bd0*/  @!P4 STG.E.U8 desc[UR36][R8.64+0xb0], R3 ;  /* 0x0000b0030800c986 */ /* 0x0001e2000c101124 */
[----:B------:R-:W-:Y:S05]  /*19be0*/  @P3 BRA `(.L_x_469) ;  /* 0x00000000000c3947 */ /* 0x000fea0003800000 */
[----:B------:R-:W0:Y:S02]  /*19bf0*/  LDG.E.U8 R16, desc[UR36][R152.64+0xb1] ;  /* 0x0000b12498107981 */ /* 0x000e24000c1e1100 */
[----:B0-----:R-:W-:-:S05]  /*19c00*/  PRMT R3, R16, 0x8880, RZ ;  /* 0x0000888010037816 */ /* 0x001fca00000000ff */
[----:B------:R-:W-:-:S07]  /*19c10*/  IMAD R2, R3, R18, RZ ;  /* 0x0000001203027224 */ /* 0x000fce00078e02ff */
.L_x_469:
[----:B------:R-:W-:Y:S05]  /*19c20*/  BSYNC B1 ;  /* 0x0000000000017941 */ /* 0x000fea0003800000 */
.L_x_468:
[----:B------:R-:W-:Y:S01]  /*19c30*/  @!P3 IMAD R115, R115, R17, R2 ;  /* 0x000000117373b224 */ /* 0x000fe200078e0202 */
[----:B------:R-:W-:Y:S04]  /*19c40*/  BSSY B1, `(.L_x_470) ;  /* 0x0000006000017945 */ /* 0x000fe80003800000 */
[----:B------:R0:W-:Y:S01]  /*19c50*/  @!P3 STG.E.U8 desc[UR36][R8.64+0xb1], R115 ;  /* 0x0000b1730800b986 */ /* 0x0001e2000c101124 */
[----:B------:R-:W-:Y:S05]  /*19c60*/  @P5 BRA `(.L_x_471) ;  /* 0x00000000000c5947 */ /* 0x000fea0003800000 */
[----:B------:R-:W0:Y:S02]  /*19c70*/  LDG.E.U8 R16, desc[UR36][R4.64+0xb8] ;  /* 0x0000b82404107981 */ /* 0x000e24000c1e1100 */
[----:B0-----:R-:W-:-:S05]  /*19c80*/  PRMT R3, R16, 0x8880, RZ ;  /* 0x0000888010037816 */ /* 0x001fca00000000ff */
[----:B------:R-:W-:-:S07]  /*19c90*/  IMAD R2, R3, R18, RZ ;  /* 0x0000001203027224 */ /* 0x000fce00078e02ff */
.L_x_471:
[----:B------:R-:W-:Y:S05]  /*19ca0*/  BSYNC B1 ;  /* 0x0000000000017941 */ /* 0x000fea0003800000 */
.L_x_470:
[----:B0-----:R-:W-:Y:S01]  /*19cb0*/  @!P5 IMAD R3, R116, R17, R2 ;  /* 0x000000117403d224 */ /* 0x001fe200078e0202 */
[----:B------:R-:W-:Y:S04]  /*19cc0*/  BSSY B1, `(.L_x_472) ;  /* 0x0000006000017945 */ /* 0x000fe80003800000 */
[----:B------:R0:W-:Y:S01]  /*19cd0*/  @!P5 STG.E.U8 desc[UR36][R6.64+0xb8], R3 ;  /* 0x0000b8030600d986 */ /* 0x0001e2000c101124 */
[----:B------:R-:W-:Y:S05]  /*19ce0*/  @P1 BRA `(.L_x_473) ;  /* 0x00000000000c1947 */ /* 0x000fea0003800000 */
[----:B------:R-:W0:Y:S02]  /*19cf0*/  LDG.E.U8 R16, desc[UR36][R4.64+0xb9] ;  /* 0x0000b92404107981 */ /* 0x000e24000c1e1100 */
[----:B0-----:R-:W-:-:S05]  /*19d00*/  PRMT R3, R16, 0x8880, RZ ;  /* 0x0000888010037816 */ /* 0x001fca00000000ff */
[----:B------:R-:W-:-:S07]  /*19d10*/  IMAD R2, R3, R18, RZ ;  /* 0x0000001203027224 */ /* 0x000fce00078e02ff */
.L_x_473:
[----:B------:R-:W-:Y:S05]  /*19d20*/  BSYNC B1 ;  /* 0x0000000000017941 */ /* 0x000fea0003800000 */
.L_x_472:
        /* <DEDUP_REMOVED lines=11> */
.L_x_475:
[----:B------:R-:W-:Y:S05]  /*19de0*/  BSYNC B1 ;  /* 0x0000000000017941 */ /* 0x000fea0003800000 */
.L_x_474:
[----:B0-----:R-:W-:Y:S01]  /*19df0*/  @!P4 IMAD R3, R118, R17, R2 ;  /* 0x000000117603c224 */ /* 0x001fe200078e0202 */
[----:B------:R-:W-:Y:S04]  /*19e00*/  BSSY B1, `(.L_x_476) ;  /* 0x0000006000017945 */ /* 0x000fe80003800000 */
[----:B------:R0:W-:Y:S01]  /*19e10*/  @!P4 STG.E.U8 desc[UR36][R8.64+0xb8], R3 ;  /* 0x0000b8030800c986 */ /* 0x0001e2000c101124 */
[----:B------:R-:W-:Y:S05]  /*19e20*/  @P3 BRA `(.L_x_477) ;  /* 0x00000000000c3947 */ /* 0x000fea0003800000 */
[----:B------:R-:W0:Y:S02]  /*19e30*/  LDG.E.U8 R16, desc[UR36][R152.64+0xb9] ;  /* 0x0000b92498107981 */ /* 0x000e24000c1e1100 */
[----:B0-----:R-:W-:-:S05]  /*19e40*/  PRMT R3, R16, 0x8880, RZ ;  /* 0x0000888010037816 */ /* 0x001fca00000000ff */
[----:B------:R-:W-:-:S07]  /*19e50*/  IMAD R2, R3, R18, RZ ;  /* 0x0000001203027224 */ /* 0x000fce00078e02ff */
.L_x_477:
[----:B------:R-:W-:Y:S05]  /*19e60*/  BSYNC B1 ;  /* 0x0000000000017941 */ /* 0x000fea0003800000 */
.L_x_476:
[----:B------:R-:W-:Y:S01]  /*19e70*/  @!P3 IMAD R119, R119, R17, R2 ;  /* 0x000000117777b224 */ /* 0x000fe200078e0202 */
[----:B------:R-:W-:Y:S04]  /*19e80*/  BSSY B1, `(.L_x_478) ;  /* 0x0000006000017945 */ /* 0x000fe80003800000 */
[----:B------:R0:W-:Y:S01]  /*19e90*/  @!P3 STG.E.U8 desc[UR36][R8.64+0xb9], R119 ;  /* 0x0000b9770800b986 */ /* 0x0001e2000c101124 */
[----:B------:R-:W-:Y:S05]  /*19ea0*/  @P5 BRA `(.L_x_479) ;  /* 0x00000000000c5947 */ /* 0x000fea0003800000 */
[----:B------:R-:W0:Y:S02]  /*19eb0*/  LDG.E.U8 R16, desc[UR36][R4.64+0xc0] ;  /* 0x0000c02404107981 */ /* 0x000e24000c1e1100 */
[----:B0-----:R-:W-:-:S05]  /*19ec0*/  PRMT R3, R16, 0x8880, RZ ;  /* 0x0000888010037816 */ /* 0x001fca00000000ff */
[----:B------:R-:W-:-:S07]  /*19ed0*/  IMAD R2, R3, R18, RZ ;  /* 0x0000001203027224 */ /* 0x000fce00078e02ff */
.L_x_479:
[----:B------:R-:W-:Y:S05]  /*19ee0*/  BSYNC B1 ;  /* 0x0000000000017941 */ /* 0x000fea0003800000 */
.L_x_478:
[----:B0-----:R-:W-:Y:S01]  /*19ef0*/  @!P5 IMAD R3, R120, R17, R2 ;  /* 0x000000117803d224 */ /* 0x001fe200078e0202 */
[----:B------:R-:W-:Y:S04]  /*19f00*/  BSSY B1, `(.L_x_480) ;  /* 0x0000006000017945 */ /* 0x000fe80003800000 */
[----:B------:R0:W-:Y:S01]  /*19f10*/  @!P5 STG.E.U8 desc[UR36][R6.64+0xc0], R3 ;  /* 0x0000c0030600d986 */ /* 0x0001e2000c101124 */
[----:B------:R-:W-:Y:S05]  /*19f20*/  @P1 BRA `(.L_x_481) ;  /* 0x00000000000c1947 */ /* 0x000fea0003800000 */
[----:B------:R-:W0:Y:S02]  /*19f30*/  LDG.E.U8 R16, desc[UR36][R4.64+0xc1] ;  /* 0x0000c12404107981 */ /* 0x000e24000c1e1100 */
[----:B0-----:R-:W-:-:S05]  /*19f40*/  PRMT R3, R16, 0x8880, RZ ;  /* 0x0000888010037816 */ /* 0x001fca00000000ff */
[----:B------:R-:W-:-:S07]  /*19f50*/  IMAD R2, R3, R18, RZ ;  /* 0x0000001203027224 */ /* 0x000fce00078e02ff */
.L_x_481:
[----:B------:R-:W-:Y:S05]  /*19f60*/  BSYNC B1 ;  /* 0x0000000000017941 */ /* 0x000fea0003800000 */
.L_x_480:
        /* <DEDUP_REMOVED lines=11> */
.L_x_483:
[----:B------:R-:W-:Y:S05]  /*1a020*/  BSYNC B1 ;  /* 0x0000000000017941 */ /* 0x000fea0003800000 */
.L_x_482:
[----:B0-----:R-:W-:Y:S01]  /*1a030*/  @!P4 IMAD R3, R122, R17, R2 ;  /* 0x000000117a03c224 */ /* 0x001fe200078e0202 */
[----:B------:R-:W-:Y:S04]  /*1a040*/  BSSY B1, `(.L_x_484) ;  /* 0x0000006000017945 */ /* 0x000fe80003800000 */
[----:B------:R0:W-:Y:S01]  /*1a050*/  @!P4 STG.E.U8 desc[UR36][R8.64+0xc0], R3 ;  /* 0x0000c0030800c986 */ /* 0x0001e2000c101124 */
[----:B------:R-:W-:Y:S05]  /*1a060*/  @P3 BRA `(.L_x_485) ;  /* 0x00000000000c3947 */ /* 0x000fea0003800000 */
[----:B------:R-:W0:Y:S02]  /*1a070*/  LDG.E.U8 R16, desc[UR36][R152.64+0xc1] ;  /* 0x0000c12498107981 */ /* 0x000e24000c1e1100 */
[----:B0-----:R-:W-:-:S05]  /*1a080*/  PRMT R3, R16, 0x8880, RZ ;  /* 0x0000888010037816 */ /* 0x001fca00000000ff */
[----:B------:R-:W-:-:S07]  /*1a090*/  IMAD R2, R3, R18, RZ ;  /* 0x0000001203027224 */ /* 0x000fce00078e02ff */
.L_x_485:
[----:B------:R-:W-:Y:S05]  /*1a0a0*/  BSYNC B1 ;  /* 0x0000000000017941 */ /* 0x000fea0003800000 */
.L_x_484:
[----:B------:R-:W-:Y:S01]  /*1a0b0*/  @!P3 IMAD R123, R123, R17, R2 ;  /* 0x000000117b7bb224 */ /* 0x000fe200078e0202 */
[----:B------:R-:W-:Y:S04]  /*1a0c0*/  BSSY B1, `(.L_x_486) ;  /* 0x0000006000017945 */ /* 0x000fe80003800000 */
[----:B------:R0:W-:Y:S01]  /*1a0d0*/  @!P3 STG.E.U8 desc[UR36][R8.64+0xc1], R123 ;  /* 0x0000c17b0800b986 */ /* 0x0001e2000c101124 */
[----:B------:R-:W-:Y:S05]  /*1a0e0*/  @P5 BRA `(.L_x_487) ;  /* 0x00000000000c5947 */ /* 0x000fea0003800000 */
[----:B------:R-:W0:Y:S02]  /*1a0f0*/  LDG.E.U8 R16, desc[UR36][R4.64+0xc8] ;  /* 0x0000c82404107981 */ /* 0x000e24000c1e1100 */
[----:B0-----:R-:W-:-:S05]  /*1a100*/  PRMT R3, R16, 0x8880, RZ ;  /* 0x0000888010037816 */ /* 0x001fca00000000ff */
[----:B------:R-:W-:-:S07]  /*1a110*/  IMAD R2, R3, R18, RZ ;  /* 0x0000001203027224 */ /* 0x000fce00078e02ff */
.L_x_487:
[----:B------:R-:W-:Y:S05]  /*1a120*/  BSYNC B1 ;  /* 0x0000000000017941 */ /* 0x000fea0003800000 */
.L_x_486:
[----:B0-----:R-:W-:Y:S01]  /*1a130*/  @!P5 IMAD R3, R124, R17, R2 ;  /* 0x000000117c03d224 */ /* 0x001fe200078e0202 */
[----:B------:R-:W-:Y:S04]  /*1a140*/  BSSY B1, `(.L_x_488) ;  /* 0x0000006000017945 */ /* 0x000fe80003800000 */
[----:B------:R0:W-:Y:S01]  /*1a150*/  @!P5 STG.E.U8 desc[UR36][R6.64+0xc8], R3 ;  /* 0x0000c8030600d986 */ /* 0x0001e2000c101124 */
[----:B------:R-:W-:Y:S05]  /*1a160*/  @P1 BRA `(.L_x_489) ;  /* 0x00000000000c1947 */ /* 0x000fea0003800000 */
[----:B------:R-:W0:Y:S02]  /*1a170*/  LDG.E.U8 R16, desc[UR36][R4.64+0xc9] ;  /* 0x0000c92404107981 */ /* 0x000e24000c1e1100 */
[----:B0-----:R-:W-:-:S05]  /*1a180*/  PRMT R3, R16, 0x8880, RZ ;  /* 0x0000888010037816 */ /* 0x001fca00000000ff */
[----:B------:R-:W-:-:S07]  /*1a190*/  IMAD R2, R3, R18, RZ ;  /* 0x0000001203027224 */ /* 0x000fce00078e02ff */
.L_x_489:
[----:B------:R-:W-:Y:S05]  /*1a1a0*/  BSYNC B1 ;  /* 0x0000000000017941 */ /* 0x000fea0003800000 */
.L_x_488:
        /* <DEDUP_REMOVED lines=11> */
.L_x_491:
[----:B------:R-:W-:Y:S05]  /*1a260*/  BSYNC B1 ;  /* 0x0000000000017941 */ /* 0x000fea0003800000 */
.L_x_490:
[----:B0-----:R-:W-:Y:S01]  /*1a270*/  @!P4 IMAD R3, R126, R17, R2 ;  /* 0x000000117e03c224 */ /* 0x001fe200078e0202 */
[----:B------:R-:W-:Y:S04]  /*1a280*/  BSSY B1, `(.L_x_492) ;  /* 0x0000006000017945 */ /* 0x000fe80003800000 */
[----:B------:R0:W-:Y:S01]  /*1a290*/  @!P4 STG.E.U8 desc[UR36][R8.64+0xc8], R3 ;  /* 0x0000c8030800c986 */ /* 0x0001e2000c101124 */
[----:B------:R-:W-:Y:S05]  /*1a2a0*/  @P3 BRA `(.L_x_493) ;  /* 0x00000000000c3947 */ /* 0x000fea0003800000 */
[----:B------:R-:W0:Y:S02]  /*1a2b0*/  LDG.E.U8 R16, desc[UR36][R152.64+0xc9] ;  /* 0x0000c92498107981 */ /* 0x000e24000c1e1100 */
[----:B0-----:R-:W-:-:S05]  /*1a2c0*/  PRMT R3, R16, 0x8880, RZ ;  /* 0x0000888010037816 */ /* 0x001fca00000000ff */
[----:B------:R-:W-:-:S07]  /*1a2d0*/  IMAD R2, R3, R18, RZ ;  /* 0x0000001203027224 */ /* 0x000fce00078e02ff */
.L_x_493:
[----:B------:R-:W-:Y:S05]  /*1a2e0*/  BSYNC B1 ;  /* 0x0000000000017941 */ /* 0x000fea0003800000 */
.L_x_492:
[----:B------:R-:W-:Y:S01]  /*1a2f0*/  @!P3 IMAD R127, R127, R17, R2 ;  /* 0x000000117f7fb224 */ /* 0x000fe200078e0202 */
[----:B------:R-:W-:Y:S04]  /*1a300*/  BSSY B1, `(.L_x_494) ;  /* 0x0000006000017945 */ /* 0x000fe80003800000 */
[----:B------:R0:W-:Y:S01]  /*1a310*/  @!P3 STG.E.U8 desc[UR36][R8.64+0xc9], R127 ;  /* 0x0000c97f0800b986 */ /* 0x0001e2000c101124 */
[----:B------:R-:W-:Y:S05]  /*1a320*/  @P5 BRA `(.L_x_495) ;  /* 0x00000000000c5947 */ /* 0x000fea0003800000 */
[----:B------:R-:W0:Y:S02]  /*1a330*/  LDG.E.U8 R16, desc[UR36][R4.64+0xd0] ;  /* 0x0000d02404107981 */ /* 0x000e24000c1e1100 */
[----:B0-----:R-:W-:-:S05]  /*1a340*/  PRMT R3, R16, 0x8880, RZ ;  /* 0x0000888010037816 */ /* 0x001fca00000000ff */
[----:B------:R-:W-:-:S07]  /*1a350*/  IMAD R2, R3, R18, RZ ;  /* 0x0000001203027224 */ /* 0x000fce00078e02ff */
.L_x_495:
[----:B------:R-:W-:Y:S05]  /*1a360*/  BSYNC B1 ;  /* 0x0000000000017941 */ /* 0x000fea0003800000 */
.L_x_494:
[----:B0-----:R-:W-:Y:S01]  /*1a370*/  @!P5 IMAD R3, R128, R17, R2 ;  /* 0x000000118003d224 */ /* 0x001fe200078e0202 */
[----:B------:R-:W-:Y:S04]  /*1a380*/  BSSY B1, `(.L_x_496) ;  /* 0x0000006000017945 */ /* 0x000fe80003800000 */
[----:B------:R0:W-:Y:S01]  /*1a390*/  @!P5 STG.E.U8 desc[UR36][R6.64+0xd0], R3 ;  /* 0x0000d0030600d986 */ /* 0x0001e2000c101124 */
[----:B------:R-:W-:Y:S05]  /*1a3a0*/  @P1 BRA `(.L_x_497) ;  /* 0x00000000000c1947 */ /* 0x000fea0003800000 */
[----:B------:R-:W0:Y:S02]  /*1a3b0*/  LDG.E.U8 R16, desc[UR36][R4.64+0xd1] ;  /* 0x0000d12404107981 */ /* 0x000e24000c1e1100 */
[----:B0-----:R-:W-:-:S05]  /*1a3c0*/  PRMT R3, R16, 0x8880, RZ ;  /* 0x0000888010037816 */ /* 0x001fca00000000ff */
[----:B------:R-:W-:-:S07]  /*1a3d0*/  IMAD R2, R3, R18, RZ ;  /* 0x0000001203027224 */ /* 0x000fce00078e02ff */
.L_x_497:
[----:B------:R-:W-:Y:S05]  /*1a3e0*/  BSYNC B1 ;  /* 0x0000000000017941 */ /* 0x000fea0003800000 */
.L_x_496:
        /* <DEDUP_REMOVED lines=11> */
.L_x_499:
[----:B------:R-:W-:Y:S05]  /*1a4a0*/  BSYNC B1 ;  /* 0x0000000000017941 */ /* 0x000fea0003800000 */
.L_x_498:
[----:B0-----:R-:W-:Y:S01]  /*1a4b0*/  @!P4 IMAD R3, R130, R17, R2 ;  /* 0x000000118203c224 */ /* 0x001fe200078e0202 */
[----:B------:R-:W-:Y:S04]  /*1a4c0*/  BSSY B1, `(.L_x_500) ;  /* 0x0000006000017945 */ /* 0x000fe80003800000 */
[----:B------:R0:W-:Y:S01]  /*1a4d0*/  @!P4 STG.E.U8 desc[UR36][R8.64+0xd0], R3 ;  /* 0x0000d0030800c986 */ /* 0x0001e2000c101124 */
[----:B------:R-:W-:Y:S05]  /*1a4e0*/  @P3 BRA `(.L_x_501) ;  /* 0x00000000000c3947 */ /* 0x000fea0003800000 */
[----:B------:R-:W0:Y:S02]  /*1a4f0*/  LDG.E.U8 R16, desc[UR36][R152.64+0xd1] ;  /* 0x0000d12498107981 */ /* 0x000e24000c1e1100 */
[----:B0-----:R-:W-:-:S05]  /*1a500*/  PRMT R3, R16, 0x8880, RZ ;  /* 0x0000888010037816 */ /* 0x001fca00000000ff */
[----:B------:R-:W-:-:S07]  /*1a510*/  IMAD R2, R3, R18, RZ ;  /* 0x0000001203027224 */ /* 0x000fce00078e02ff */
.L_x_501:
[----:B------:R-:W-:Y:S05]  /*1a520*/  BSYNC B1 ;  /* 0x0000000000017941 */ /* 0x000fea0003800000 */
.L_x_500:
[----:B------:R-:W-:Y:S01]  /*1a530*/  @!P3 IMAD R131, R131, R17, R2 ;  /* 0x000000118383b224 */ /* 0x000fe200078e0202 */
[----:B------:R-:W-:Y:S04]  /*1a540*/  BSSY B1, `(.L_x_502) ;  /* 0x0000006000017945 */ /* 0x000fe80003800000 */
[----:B------:R0:W-:Y:S01]  /*1a550*/  @!P3 STG.E.U8 desc[UR36][R8.64+0xd1], R131 ;  /* 0x0000d1830800b986 */ /* 0x0001e2000c101124 */
[----:B------:R-:W-:Y:S05]  /*1a560*/  @P5 BRA `(.L_x_503) ;  /* 0x00000000000c5947 */ /* 0x000fea0003800000 */
[----:B------:R-:W0:Y:S02]  /*1a570*/  LDG.E.U8 R16, desc[UR36][R4.64+0xd8] ;  /* 0x0000d82404107981 */ /* 0x000e24000c1e1100 */
[----:B0-----:R-:W-:-:S05]  /*1a580*/  PRMT R3, R16, 0x8880, RZ ;  /* 0x0000888010037816 */ /* 0x001fca00000000ff */
[----:B------:R-:W-:-:S07]  /*1a590*/  IMAD R2, R3, R18, RZ ;  /* 0x0000001203027224 */ /* 0x000fce00078e02ff */
.L_x_503:
[----:B------:R-:W-:Y:S05]  /*1a5a0*/  BSYNC B1 ;  /* 0x0000000000017941 */ /* 0x000fea0003800000 */
.L_x_502:
[----:B0-----:R-:W-:Y:S01]  /*1a5b0*/  @!P5 IMAD R3, R132, R17, R2 ;  /* 0x000000118403d224 */ /* 0x001fe200078e0202 */
[----:B------:R-:W-:Y:S04]  /*1a5c0*/  BSSY B1, `(.L_x_504) ;  /* 0x0000006000017945 */ /* 0x000fe80003800000 */
[----:B------:R0:W-:Y:S01]  /*1a5d0*/  @!P5 STG.E.U8 desc[UR36][R6.64+0xd8], R3 ;  /* 0x0000d8030600d986 */ /* 0x0001e2000c101124 */
[----:B------:R-:W-:Y:S05]  /*1a5e0*/  @P1 BRA `(.L_x_505) ;  /* 0x00000000000c1947 */ /* 0x000fea0003800000 */
[----:B------:R-:W0:Y:S02]  /*1a5f0*/  LDG.E.U8 R16, desc[UR36][R4.64+0xd9] ;  /* 0x0000d92404107981 */ /* 0x000e24000c1e1100 */
[----:B0-----:R-:W-:-:S05]  /*1a600*/  PRMT R3, R16, 0x8880, RZ ;  /* 0x0000888010037816 */ /* 0x001fca00000000ff */
[----:B------:R-:W-:-:S07]  /*1a610*/  IMAD R2, R3, R18, RZ ;  /* 0x0000001203027224 */ /* 0x000fce00078e02ff */
.L_x_505:
[----:B------:R-:W-:Y:S05]  /*1a620*/  BSYNC B1 ;  /* 0x0000000000017941 */ /* 0x000fea0003800000 */
.L_x_504:
        /* <DEDUP_REMOVED lines=11> */
.L_x_507:
[----:B------:R-:W-:Y:S05]  /*1a6e0*/  BSYNC B1 ;  /* 0x0000000000017941 */ /* 0x000fea0003800000 */
.L_x_506:
[----:B0-----:R-:W-:Y:S01]  /*1a6f0*/  @!P4 IMAD R3, R134, R17, R2 ;  /* 0x000000118603c224 */ /* 0x001fe200078e0202 */
[----:B------:R-:W-:Y:S04]  /*1a700*/  BSSY B1, `(.L_x_508) ;  /* 0x0000006000017945 */ /* 0x000fe80003800000 */
[----:B------:R0:W-:Y:S01]  /*1a710*/  @!P4 STG.E.U8 desc[UR36][R8.64+0xd8], R3 ;  /* 0x0000d8030800c986 */ /* 0x0001e2000c101124 */
[----:B------:R-:W-:Y:S05]  /*1a720*/  @P3 BRA `(.L_x_509) ;  /* 0x00000000000c3947 */ /* 0x000fea0003800000 */
[----:B------:R-:W0:Y:S02]  /*1a730*/  LDG.E.U8 R16, desc[UR36][R152.64+0xd9] ;  /* 0x0000d92498107981 */ /* 0x000e24000c1e1100 */
[----:B0-----:R-:W-:-:S05]  /*1a740*/  PRMT R3, R16, 0x8880, RZ ;  /* 0x0000888010037816 */ /* 0x001fca00000000ff */
[----:B------:R-:W-:-:S07]  /*1a750*/  IMAD R2, R3, R18, RZ ;  /* 0x0000001203027224 */ /* 0x000fce00078e02ff */
.L_x_509:
[----:B------:R-:W-:Y:S05]  /*1a760*/  BSYNC B1 ;  /* 0x0000000000017941 */ /* 0x000fea0003800000 */
.L_x_508:
[----:B------:R-:W-:Y:S01]  /*1a770*/  @!P3 IMAD R135, R135, R17, R2 ;  /* 0x000000118787b224 */ /* 0x000fe200078e0202 */
[----:B------:R-:W-:Y:S04]  /*1a780*/  BSSY B1, `(.L_x_510) ;  /* 0x0000006000017945 */ /* 0x000fe80003800000 */
[----:B------:R0:W-:Y:S01]  /*1a790*/  @!P3 STG.E.U8 desc[UR36][R8.64+0xd9], R135 ;  /* 0x0000d9870800b986 */ /* 0x0001e2000c101124 */
[----:B------:R-:W-:Y:S05]  /*1a7a0*/  @P5 BRA `(.L_x_511) ;  /* 0x00000000000c5947 */ /* 0x000fea0003800000 */
[----:B------:R-:W0:Y:S02]  /*1a7b0*/  LDG.E.U8 R16, desc[UR36][R4.64+0xe0] ;  /* 0x0000e02404107981 */ /* 0x000e24000c1e1100 */
[----:B0-----:R-:W-:-:S05]  /*1a7c0*/  PRMT R3, R16, 0x8880, RZ ;  /* 0x0000888010037816 */ /* 0x001fca00000000ff */
[----:B------:R-:W-:-:S07]  /*1a7d0*/  IMAD R2, R3, R18, RZ ;  /* 0x0000001203027224 */ /* 0x000fce00078e02ff */
.L_x_511:
[----:B------:R-:W-:Y:S05]  /*1a7e0*/  BSYNC B1 ;  /* 0x0000000000017941 */ /* 0x000fea0003800000 */
.L_x_510:
[----:B0-----:R-:W-:Y:S01]  /*1a7f0*/  @!P5 IMAD R3, R136, R17, R2 ;  /* 0x000000118803d224 */ /* 0x001fe200078e0202 */
[----:B------:R-:W-:Y:S04]  /*1a800*/  BSSY B1, `(.L_x_512) ;  /* 0x0000006000017945 */ /* 0x000fe80003800000 */
[----:B------:R0:W-:Y:S01]  /*1a810*/  @!P5 STG.E.U8 desc[UR36][R6.64+0xe0], R3 ;  /* 0x0000e0030600d986 */ /* 0x0001e2000c101124 */
[----:B------:R-:W-:Y:S05]  /*1a820*/  @P1 BRA `(.L_x_513) ;  /* 0x00000000000c1947 */ /* 0x000fea0003800000 */
[----:B------:R-:W0:Y:S02]  /*1a830*/  LDG.E.U8 R16, desc[UR36][R4.64+0xe1] ;  /* 0x0000e12404107981 */ /* 0x000e24000c1e1100 */
[----:B0-----:R-:W-:-:S05]  /*1a840*/  PRMT R3, R16, 0x8880, RZ ;  /* 0x0000888010037816 */ /* 0x001fca00000000ff */
[----:B------:R-:W-:-:S07]  /*1a850*/  IMAD R2, R3, R18, RZ ;  /* 0x0000001203027224 */ /* 0x000fce00078e02ff */
.L_x_513:
[----:B------:R-:W-:Y:S05]  /*1a860*/  BSYNC B1 ;  /* 0x0000000000017941 */ /* 0x000fea0003800000 */
.L_x_512:
        /* <DEDUP_REMOVED lines=11> */
.L_x_515:
[----:B------:R-:W-:Y:S05]  /*1a920*/  BSYNC B1 ;  /* 0x0000000000017941 */ /* 0x000fea0003800000 */
.L_x_514:
[----:B0-----:R-:W-:Y:S01]  /*1a930*/  @!P4 IMAD R3, R138, R17, R2 ;  /* 0x000000118a03c224 */ /* 0x001fe200078e0202 */
[----:B------:R-:W-:Y:S04]  /*1a940*/  BSSY B1, `(.L_x_516) ;  /* 0x0000006000017945 */ /* 0x000fe80003800000 */
[----:B------:R0:W-:Y:S01]  /*1a950*/  @!P4 STG.E.U8 desc[UR36][R8.64+0xe0], R3 ;  /* 0x0000e0030800c986 */ /* 0x0001e2000c101124 */
[----:B------:R-:W-:Y:S05]  /*1a960*/  @P3 BRA `(.L_x_517) ;  /* 0x00000000000c3947 */ /* 0x000fea0003800000 */
[----:B------:R-:W0:Y:S02]  /*1a970*/  LDG.E.U8 R16, desc[UR36][R152.64+0xe1] ;  /* 0x0000e12498107981 */ /* 0x000e24000c1e1100 */
[----:B0-----:R-:W-:-:S05]  /*1a980*/  PRMT R3, R16, 0x8880, RZ ;  /* 0x0000888010037816 */ /* 0x001fca00000000ff */
[----:B------:R-:W-:-:S07]  /*1a990*/  IMAD R2, R3, R18, RZ ;  /* 0x0000001203027224 */ /* 0x000fce00078e02ff */
.L_x_517:
[----:B------:R-:W-:Y:S05]  /*1a9a0*/  BSYNC B1 ;  /* 0x0000000000017941 */ /* 0x000fea0003800000 */
.L_x_516:
[----:B------:R-:W-:Y:S01]  /*1a9b0*/  @!P3 IMAD R139, R139, R17, R2 ;  /* 0x000000118b8bb224 */ /* 0x000fe200078e0202 */
[----:B------:R-:W-:Y:S04]  /*1a9c0*/  BSSY B1, `(.L_x_518) ;  /* 0x0000006000017945 */ /* 0x000fe80003800000 */
[----:B------:R0:W-:Y:S01]  /*1a9d0*/  @!P3 STG.E.U8 desc[UR36][R8.64+0xe1], R139 ;  /* 0x0000e18b0800b986 */ /* 0x0001e2000c101124 */
[----:B------:R-:W-:Y:S05]  /*1a9e0*/  @P5 BRA `(.L_x_519) ;  /* 0x00000000000c5947 */ /* 0x000fea0003800000 */
[----:B------:R-:W0:Y:S02]  /*1a9f0*/  LDG.E.U8 R16, desc[UR36][R4.64+0xe8] ;  /* 0x0000e82404107981 */ /* 0x000e24000c1e1100 */
[----:B0-----:R-:W-:-:S05]  /*1aa00*/  PRMT R3, R16, 0x8880, RZ ;  /* 0x0000888010037816 */ /* 0x001fca00000000ff */
[----:B------:R-:W-:-:S07]  /*1aa10*/  IMAD R2, R3, R18, RZ ;  /* 0x0000001203027224 */ /* 0x000fce00078e02ff */
.L_x_519:
[----:B------:R-:W-:Y:S05]  /*1aa20*/  BSYNC B1 ;  /* 0x0000000000017941 */ /* 0x000fea0003800000 */
.L_x_518:
[----:B0-----:R-:W-:Y:S01]  /*1aa30*/  @!P5 IMAD R3, R140, R17, R2 ;  /* 0x000000118c03d224 */ /* 0x001fe200078e0202 */
[----:B------:R-:W-:Y:S04]  /*1aa40*/  BSSY B1, `(.L_x_520) ;  /* 0x0000006000017945 */ /* 0x000fe80003800000 */
[----:B------:R0:W-:Y:S01]  /*1aa50*/  @!P5 STG.E.U8 desc[UR36][R6.64+0xe8], R3 ;  /* 0x0000e8030600d986 */ /* 0x0001e2000c101124 */
[----:B------:R-:W-:Y:S05]  /*1aa60*/  @P1 BRA `(.L_x_521) ;  /* 0x00000000000c1947 */ /* 0x000fea0003800000 */
[----:B------:R-:W0:Y:S02]  /*1aa70*/  LDG.E.U8 R16, desc[UR36][R4.64+0xe9] ;  /* 0x0000e92404107981 */ /* 0x000e24000c1e1100 */
[----:B0-----:R-:W-:-:S05]  /*1aa80*/  PRMT R3, R16, 0x8880, RZ ;  /* 0x0000888010037816 */ /* 0x001fca00000000ff */
[----:B------:R-:W-:-:S07]  /*1aa90*/  IMAD R2, R3, R18, RZ ;  /* 0x0000001203027224 */ /* 0x000fce00078e02ff */
.L_x_521:
[----:B------:R-:W-:Y:S05]  /*1aaa0*/  BSYNC B1 ;  /* 0x0000000000017941 */ /* 0x000fea0003800000 */
.L_x_520:
        /* <DEDUP_REMOVED lines=11> */
.L_x_523:
[----:B------:R-:W-:Y:S05]  /*1ab60*/  BSYNC B1 ;  /* 0x0000000000017941 */ /* 0x000fea0003800000 */
.L_x_522:
[----:B0-----:R-:W-:Y:S01]  /*1ab70*/  @!P4 IMAD R3, R142, R17, R2 ;  /* 0x000000118e03c224 */ /* 0x001fe200078e0202 */
[----:B------:R-:W-:Y:S04]  /*1ab80*/  BSSY B1, `(.L_x_524) ;  /* 0x0000006000017945 */ /* 0x000fe80003800000 */
[----:B------:R0:W-:Y:S01]  /*1ab90*/  @!P4 STG.E.U8 desc[UR36][R8.64+0xe8], R3 ;  /* 0x0000e8030800c986 */ /* 0x0001e2000c101124 */
[----:B------:R-:W-:Y:S05]  /*1aba0*/  @P3 BRA `(.L_x_525) ;  /* 0x00000000000c3947 */ /* 0x000fea0003800000 */
[----:B------:R-:W0:Y:S02]  /*1abb0*/  LDG.E.U8 R16, desc[UR36][R152.64+0xe9] ;  /* 0x0000e92498107981 */ /* 0x000e24000c1e1100 */
[----:B0-----:R-:W-:-:S05]  /*1abc0*/  PRMT R3, R16, 0x8880, RZ ;  /* 0x0000888010037816 */ /* 0x001fca00000000ff */
[----:B------:R-:W-:-:S07]  /*1abd0*/  IMAD R2, R3, R18, RZ ;  /* 0x0000001203027224 */ /* 0x000fce00078e02ff */
.L_x_525:
[----:B------:R-:W-:Y:S05]  /*1abe0*/  BSYNC B1 ;  /* 0x0000000000017941 */ /* 0x000fea0003800000 */
.L_x_524:
[----:B------:R-:W-:Y:S01]  /*1abf0*/  @!P3 IMAD R143, R143, R17, R2 ;  /* 0x000000118f8fb224 */ /* 0x000fe200078e0202 */
[----:B------:R-:W-:Y:S04]  /*1ac00*/  BSSY B1, `(.L_x_526) ;  /* 0x0000006000017945 */ /* 0x000fe80003800000 */
[----:B------:R0:W-:Y:S01]  /*1ac10*/  @!P3 STG.E.U8 desc[UR36][R8.64+0xe9], R143 ;  /* 0x0000e98f0800b986 */ /* 0x0001e2000c101124 */
[----:B------:R-:W-:Y:S05]  /*1ac20*/  @P5 BRA `(.L_x_527) ;  /* 0x00000000000c5947 */ /* 0x000fea0003800000 */
[----:B------:R-:W0:Y:S02]  /*1ac30*/  LDG.E.U8 R16, desc[UR36][R4.64+0xf0] ;  /* 0x0000f02404107981 */ /* 0x000e24000c1e1100 */
[----:B0-----:R-:W-:-:S05]  /*1ac40*/  PRMT R3, R16, 0x8880, RZ ;  /* 0x0000888010037816 */ /* 0x001fca00000000ff */
[----:B------:R-:W-:-:S07]  /*1ac50*/  IMAD R2, R3, R18, RZ ;  /* 0x0000001203027224 */ /* 0x000fce00078e02ff */
.L_x_527:
[----:B------:R-:W-:Y:S05]  /*1ac60*/  BSYNC B1 ;  /* 0x0000000000017941 */ /* 0x000fea0003800000 */
.L_x_526:
[----:B0-----:R-:W-:Y:S01]  /*1ac70*/  @!P5 IMAD R3, R144, R17, R2 ;  /* 0x000000119003d224 */ /* 0x001fe200078e0202 */
[----:B------:R-:W-:Y:S04]  /*1ac80*/  BSSY B1, `(.L_x_528) ;  /* 0x0000006000017945 */ /* 0x000fe80003800000 */
[----:B------:R0:W-:Y:S01]  /*1ac90*/  @!P5 STG.E.U8 desc[UR36][R6.64+0xf0], R3 ;  /* 0x0000f0030600d986 */ /* 0x0001e2000c101124 */
[----:B------:R-:W-:Y:S05]  /*1aca0*/  @P1 BRA `(.L_x_529) ;  /* 0x00000000000c1947 */ /* 0x000fea0003800000 */
[----:B------:R-:W0:Y:S02]  /*1acb0*/  LDG.E.U8 R16, desc[UR36][R4.64+0xf1] ;  /* 0x0000f12404107981 */ /* 0x000e24000c1e1100 */
[----:B0-----:R-:W-:-:S05]  /*1acc0*/  PRMT R3, R16, 0x8880, RZ ;  /* 0x0000888010037816 */ /* 0x001fca00000000ff */
[----:B------:R-:W-:-:S07]  /*1acd0*/  IMAD R2, R3, R18, RZ ;  /* 0x0000001203027224 */ /* 0x000fce00078e02ff */
.L_x_529:
[----:B------:R-:W-:Y:S05]  /*1ace0*/  BSYNC B1 ;  /* 0x0000000000017941 */ /* 0x000fea0003800000 */
.L_x_528:
[C---:B------:R-:W-:Y:S01]  /*1acf0*/  ISETP.LT.OR P4, PT, R0.reuse, 0xf1, !P0 ;  /* 0x000000f10000780c */ /* 0x040fe20004781670 */
[----:B------:R-:W-:Y:S01]  /*1ad00*/  @!P1 IMAD R145, R145, R17, R2 ;  /* 0x0000001191919224 */ /* 0x000fe200078e0202 */
[----:B------:R-:W-:Y:S01]  /*1ad10*/  BSSY B1, `(.L_x_530) ;  /* 0x000000a000017945 */ /* 0x000fe20003800000 */
[C---:B------:R-:W-:Y:S02]  /*1ad20*/  ISETP.LT.OR P3, PT, R0.reuse, 0xf2, !P0 ;  /* 0x000000f20000780c */ /* 0x040fe40004761670 */
        /* <DEDUP_REMOVED lines=8> */
.L_x_531:
[----:B------:R-:W-:Y:S05]  /*1adb0*/  BSYNC B1 ;  /* 0x0000000000017941 */ /* 0x000fea0003800000 */
.L_x_530:
[----:B0-----:R-:W-:Y:S01]  /*1adc0*/  @!P4 IMAD R3, R146, R17, R2 ;  /* 0x000000119203c224 */ /* 0x001fe200078e0202 */
[----:B------:R-:W-:Y:S04]  /*1add0*/  BSSY B1, `(.L_x_532) ;  /* 0x0000006000017945 */ /* 0x000fe80003800000 */
[----:B------:R0:W-:Y:S01]  /*1ade0*/  @!P4 STG.E.U8 desc[UR36][R8.64+0xf0], R3 ;  /* 0x0000f0030800c986 */ /* 0x0001e2000c101124 */
[----:B------:R-:W-:Y:S05]  /*1adf0*/  @P3 BRA `(.L_x_533) ;  /* 0x00000000000c3947 */ /* 0x000fea0003800000 */
[----:B------:R-:W0:Y:S02]  /*1ae00*/  LDG.E.U8 R16, desc[UR36][R152.64+0xf1] ;  /* 0x0000f12498107981 */ /* 0x000e24000c1e1100 */
[----:B0-----:R-:W-:-:S05]  /*1ae10*/  PRMT R3, R16, 0x8880, RZ ;  /* 0x0000888010037816 */ /* 0x001fca00000000ff */
[----:B------:R-:W-:-:S07]  /*1ae20*/  IMAD R2, R3, R18, RZ ;  /* 0x0000001203027224 */ /* 0x000fce00078e02ff */
.L_x_533:
[----:B------:R-:W-:Y:S05]  /*1ae30*/  BSYNC B1 ;  /* 0x0000000000017941 */ /* 0x000fea0003800000 */
.L_x_532:
[----:B------:R-:W-:Y:S01]  /*1ae40*/  @!P3 IMAD R147, R147, R17, R2 ;  /* 0x000000119393b224 */ /* 0x000fe200078e0202 */
[----:B------:R-:W-:Y:S04]  /*1ae50*/  BSSY B1, `(.L_x_534) ;  /* 0x0000006000017945 */ /* 0x000fe80003800000 */
[----:B------:R0:W-:Y:S01]  /*1ae60*/  @!P3 STG.E.U8 desc[UR36][R8.64+0xf1], R147 ;  /* 0x0000f1930800b986 */ /* 0x0001e2000c101124 */
[----:B------:R-:W-:Y:S05]  /*1ae70*/  @P1 BRA `(.L_x_535) ;  /* 0x00000000000c1947 */ /* 0x000fea0003800000 */
[----:B------:R-:W0:Y:S02]  /*1ae80*/  LDG.E.U8 R16, desc[UR36][R4.64+0xf8] ;  /* 0x0000f82404107981 */ /* 0x000e24000c1e1100 */
[----:B0-----:R-:W-:-:S05]  /*1ae90*/  PRMT R3, R16, 0x8880, RZ ;  /* 0x0000888010037816 */ /* 0x001fca00000000ff */
[----:B------:R-:W-:-:S07]  /*1aea0*/  IMAD R2, R3, R18, RZ ;  /* 0x0000001203027224 */ /* 0x000fce00078e02ff */
.L_x_535:
[----:B------:R-:W-:Y:S05]  /*1aeb0*/  BSYNC B1 ;  /* 0x0000000000017941 */ /* 0x000fea0003800000 */
.L_x_534:
[----:B0-----:R-:W-:Y:S01]  /*1aec0*/  @!P1 IMAD R3, R148, R17, R2 ;  /* 0x0000001194039224 */ /* 0x001fe200078e0202 */
[----:B------:R-:W-:Y:S04]  /*1aed0*/  BSSY B1, `(.L_x_536) ;  /* 0x0000006000017945 */ /* 0x000fe80003800000 */
[----:B------:R0:W-:Y:S01]  /*1aee0*/  @!P1 STG.E.U8 desc[UR36][R6.64+0xf8], R3 ;  /* 0x0000f80306009986 */ /* 0x0001e2000c101124 */
[----:B------:R-:W-:Y:S05]  /*1aef0*/  @P2 BRA `(.L_x_537) ;  /* 0x00000000000c2947 */ /* 0x000fea0003800000 */
[----:B------:R-:W0:Y:S02]  /*1af00*/  LDG.E.U8 R16, desc[UR36][R4.64+0xf9] ;  /* 0x0000f92404107981 */ /* 0x000e24000c1e1100 */
[----:B0-----:R-:W-:-:S05]  /*1af10*/  PRMT R3, R16, 0x8880, RZ ;  /* 0x0000888010037816 */ /* 0x001fca00000000ff */
[----:B------:R-:W-:-:S07]  /*1af20*/  IMAD R2, R3, R18, RZ ;  /* 0x0000001203027224 */ /* 0x000fce00078e02ff */
.L_x_537:
[----:B------:R-:W-:Y:S05]  /*1af30*/  BSYNC B1 ;  /* 0x0000000000017941 */ /* 0x000fea0003800000 */
.L_x_536:
[----:B------:R-:W-:Y:S01]  /*1af40*/  @!P2 IMAD R149, R149, R17, R2 ;  /* 0x000000119595a224 */ /* 0x000fe200078e0202 */
[----:B------:R-:W-:Y:S04]  /*1af50*/  BSSY B1, `(.L_x_538) ;  /* 0x0000006000017945 */ /* 0x000fe80003800000 */
[----:B------:R0:W-:Y:S01]  /*1af60*/  @!P2 STG.E.U8 desc[UR36][R6.64+0xf9], R149 ;  /* 0x0000f9950600a986 */ /* 0x0001e2000c101124 */
[----:B------:R-:W-:Y:S05]  /*1af70*/  @P5 BRA `(.L_x_539) ;  /* 0x00000000000c5947 */ /* 0x000fea0003800000 */
[----:B------:R-:W0:Y:S02]  /*1af80*/  LDG.E.U8 R16, desc[UR36][R152.64+0xf8] ;  /* 0x0000f82498107981 */ /* 0x000e24000c1e1100 */
[----:B0-----:R-:W-:-:S05]  /*1af90*/  PRMT R3, R16, 0x8880, RZ ;  /* 0x0000888010037816 */ /* 0x001fca00000000ff */
[----:B------:R-:W-:-:S07]  /*1afa0*/  IMAD R2, R3, R18, RZ ;  /* 0x0000001203027224 */ /* 0x000fce00078e02ff */
.L_x_539:
[----:B------:R-:W-:Y:S05]  /*1afb0*/  BSYNC B1 ;  /* 0x0000000000017941 */ /* 0x000fea0003800000 */
.L_x_538:
[----:B0-----:R-:W-:Y:S01]  /*1afc0*/  @!P5 IMAD R3, R150, R17, R2 ;  /* 0x000000119603d224 */ /* 0x001fe200078e0202 */
[----:B------:R-:W-:Y:S01]  /*1afd0*/  ISETP.LT.OR P0, PT, R0, 0xfa, !P0 ;  /* 0x000000fa0000780c */ /* 0x000fe20004701670 */
[----:B------:R-:W-:Y:S03]  /*1afe0*/  BSSY B1, `(.L_x_540) ;  /* 0x0000006000017945 */ /* 0x000fe60003800000 */
[----:B------:R0:W-:Y:S09]  /*1aff0*/  @!P5 STG.E.U8 desc[UR36][R8.64+0xf8], R3 ;  /* 0x0000f8030800d986 */ /* 0x0001f2000c101124 */
[----:B------:R-:W-:Y:S05]  /*1b000*/  @P0 BRA `(.L_x_541) ;  /* 0x00000000000c0947 */ /* 0x000fea0003800000 */
[----:B------:R-:W0:Y:S02]  /*1b010*/  LDG.E.U8 R16, desc[UR36][R152.64+0xf9] ;  /* 0x0000f92498107981 */ /* 0x000e24000c1e1100 */
[----:B0-----:R-:W-:-:S05]  /*1b020*/  PRMT R3, R16, 0x8880, RZ ;  /* 0x0000888010037816 */ /* 0x001fca00000000ff */
[----:B------:R-:W-:-:S07]  /*1b030*/  IMAD R2, R3, R18, RZ ;  /* 0x0000001203027224 */ /* 0x000fce00078e02ff */
.L_x_541:
[----:B------:R-:W-:Y:S05]  /*1b040*/  BSYNC B1 ;  /* 0x0000000000017941 */ /* 0x000fea0003800000 */
.L_x_540:
[----:B------:R-:W-:Y:S01]  /*1b050*/  IMAD R151, R151, R17, R2 ;  /* 0x0000001197977224 */ /* 0x000fe200078e0202 */
[----:B------:R-:W-:Y:S06]  /*1b060*/  @P0 BRA `(.L_x_542) ;  /* 0x0000003800180947 */ /* 0x000fec0003800000 */
[----:B------:R0:W-:Y:S01]  /*1b070*/  STG.E.U8 desc[UR36][R8.64+0xf9], R151 ;  /* 0x0000f99708007986 */ /* 0x0001e2000c101124 */
[----:B------:R-:W-:Y:S05]  /*1b080*/  BRA `(.L_x_542) ;  /* 0x0000003800107947 */ /* 0x000fea0003800000 */
.L_x_29:
[----:B------:R-:W2:Y:S04]  /*1b090*/  LDL.LU R2, [R1] ;  /* 0x0000000001027983 */ /* 0x000ea80000300800 */
[----:B------:R-:W3:Y:S04]  /*1b0a0*/  LDL.LU R3, [R1+0x14] ;  /* 0x0000140001037983 */ /* 0x000ee80000300800 */
[----:B------:R-:W4:Y:S04]  /*1b0b0*/  LDL.LU R227, [R1+0xb4] ;  /* 0x0000b40001e37983 */ /* 0x000f280000300800 */
[----:B------:R-:W5:Y:S04]  /*1b0c0*/  LDL.LU R226, [R1+0xb8] ;  /* 0x0000b80001e27983 */ /* 0x000f680000300800 */
        /* <DEDUP_REMOVED lines=54> */
[----:B------:R-:W5:Y:S01]  /*1b430*/  LDL.LU R175, [R1+0x194] ;  /* 0x0001940001af7983 */ /* 0x000f620000300800 */
[----:B------:R-:W-:-:S03]  /*1b440*/  ISETP.GE.AND P2, PT, R19, 0x1, PT ;  /* 0x000000011300780c */ /* 0x000fc60003f46270 */
[----:B------:R-:W5:Y:S04]  /*1b450*/  LDL.LU R174, [R1+0x198] ;  /* 0x0001980001ae7983 */ /* 0x000f680000300800 */
[----:B------:R-:W5:Y:S04]  /*1b460*/  LDL.LU R173, [R1+0x19c] ;  /* 0x00019c0001ad7983 */ /* 0x000f680000300800 */
[----:B------:R-:W5:Y:S04]  /*1b470*/  LDL.LU R172, [R1+0x1a0] ;  /* 0x0001a00001ac7983 */ /* 0x000f680000300800 */
[----:B------:R-:W5:Y:S01]  /*1b480*/  LDL.LU R171, [R1+0x1a4] ;  /* 0x0001a40001ab7983 */ /* 0x000f620000300800 */
[----:B------:R-:W-:-:S03]  /*1b490*/  ISETP.LT.OR P0, PT, R0, 0x1, !P2 ;  /* 0x000000010000780c */ /* 0x000fc60005701670 */
        /* <DEDUP_REMOVED lines=13> */
[----:B--2---:R-:W-:-:S03]  /*1b570*/  @!P0 IMAD R2, R2, R17, RZ ;  /* 0x0000001102028224 */ /* 0x004fc600078e02ff */
        /* <DEDUP_REMOVED lines=9> */
[----:B------:R0:W-:Y:S04]  /*1b610*/  @!P0 STG.E.U8 desc[UR36][R4.64], R2 ;  /* 0x0000000204008986 */ /* 0x0001e8000c101124 */
[----:B0-----:R-:W3:Y:S01]  /*1b620*/  LDL.LU R2, [R1+0x4] ;  /* 0x0000040001027983 */ /* 0x001ee20000300800 */
[----:B------:R-:W-:-:S02]  /*1b630*/  ISETP.LT.OR P0, PT, R0, 0x2, !P2 ;  /* 0x000000020000780c */ /* 0x000fc40005701670 */
[----:B------:R-:W-:-:S11]  /*1b640*/  ISETP.GE.AND P1, PT, R19, 0x9, PT ;  /* 0x000000091300780c */ /* 0x000fd60003f26270 */
[----:B---3--:R-:W-:-:S05]  /*1b650*/  @!P0 IMAD R2, R2, R17, RZ ;  /* 0x0000001102028224 */ /* 0x008fca00078e02ff */
[----:B------:R0:W-:Y:S04]  /*1b660*/  @!P0 STG.E.U8 desc[UR36][R4.64+0x1], R2 ;  /* 0x0000010204008986 */ /* 0x0001e8000c101124 */
[----:B0-----:R-:W3:Y:S01]  /*1b670*/  LDL.LU R2, [R1+0x8] ;  /* 0x0000080001027983 */ /* 0x001ee20000300800 */
[----:B------:R-:W-:-:S13]  /*1b680*/  ISETP.LT.OR P0, PT, R0, 0x1, !P1 ;  /* 0x000000010000780c */ /* 0x000fda0004f01670 */
[----:B---3--:R-:W-:-:S05]  /*1b690*/  @!P0 IMAD R2, R2, R17, RZ ;  /* 0x0000001102028224 */ /* 0x008fca00078e02ff */
[----:B------:R0:W-:Y:S04]  /*1b6a0*/  @!P0 STG.E.U8 desc[UR36][R10.64], R2 ;  /* 0x000000020a008986 */ /* 0x0001e8000c101124 */
[----:B0-----:R-:W3:Y:S01]  /*1b6b0*/  LDL.LU R2, [R1+0xc] ;  /* 0x00000c0001027983 */ /* 0x001ee20000300800 */
[C---:B------:R-:W-:Y:S02]  /*1b6c0*/  ISETP.LT.OR P0, PT, R0.reuse, 0x2, !P1 ;  /* 0x000000020000780c */ /* 0x040fe40004f01670 */
[C---:B------:R-:W-:Y:S02]  /*1b6d0*/  ISETP.LT.OR P4, PT, R0.reuse, 0x9, !P2 ;  /* 0x000000090000780c */ /* 0x040fe40005781670 */
[C---:B------:R-:W-:Y:S02]  /*1b6e0*/  ISETP.LT.OR P3, PT, R0.reuse, 0xa, !P2 ;  /* 0x0000000a0000780c */ /* 0x040fe40005761670 */
[----:B------:R-:W-:-:S07]  /*1b6f0*/  ISETP.LT.OR P5, PT, R0, 0x9, !P1 ;  /* 0x000000090000780c */ /* 0x000fce0004fa1670 */
[----:B---3--:R-:W-:-:S05]  /*1b700*/  @!P0 IMAD R2, R2, R17, RZ ;  /* 0x0000001102028224 */ /* 0x008fca00078e02ff */
[----:B------:R0:W-:Y:S04]  /*1b710*/  @!P0 STG.E.U8 desc[UR36][R10.64+0x1], R2 ;  /* 0x000001020a008986 */ /* 0x0001e8000c101124 */
[----:B0-----:R-:W3:Y:S01]  /*1b720*/  LDL.LU R2, [R1+0x10] ;  /* 0x0000100001027983 */ /* 0x001ee20000300800 */
[-C--:B------:R-:W-:Y:S01]  /*1b730*/  @!P3 IMAD R3, R3, R17.reuse, RZ ;  /* 0x000000110303b224 */ /* 0x080fe200078e02ff */
[----:B------:R-:W-:Y:S01]  /*1b740*/  ISETP.LT.OR P0, PT, R0, 0xa, !P1 ;  /* 0x0000000a0000780c */ /* 0x000fe20004f01670 */
[----:B---3--:R-:W-:-:S05]  /*1b750*/  @!P4 IMAD R2, R2, R17, RZ ;  /* 0x000000110202c224 */ /* 0x008fca00078e02ff */
[----:B------:R0:W-:Y:S04]  /*1b760*/  @!P4 STG.E.U8 desc[UR36][R4.64+0x8], R2 ;  /* 0x000008020400c986 */ /* 0x0001e8000c101124 */
[----:B0-----:R-:W3:Y:S01]  /*1b770*/  LDL.LU R2, [R1+0x18] ;  /* 0x0000180001027983 */ /* 0x001ee20000300800 */
[----:B------:R-:W-:-:S03]  /*1b780*/  ISETP.LT.OR P4, PT, R0, 0x11, !P2 ;  /* 0x000000110000780c */ /* 0x000fc60005781670 */
[----:B------:R0:W-:Y:S04]  /*1b790*/  @!P3 STG.E.U8 desc[UR36][R4.64+0x9], R3 ;  /* 0x000009030400b986 */ /* 0x0001e8000c101124 */
[----:B0-----:R-:W4:Y:S01]  /*1b7a0*/  LDL.LU R3, [R1+0x24] ;  /* 0x0000240001037983 */ /* 0x001f220000300800 */
[----:B---3--:R-:W-:-:S05]  /*1b7b0*/  @!P5 IMAD R2, R2, R17, RZ ;  /* 0x000000110202d224 */ /* 0x008fca00078e02ff */
[----:B------:R0:W-:Y:S04]  /*1b7c0*/  @!P5 STG.E.U8 desc[UR36][R10.64+0x8], R2 ;  /* 0x000008020a00d986 */ /* 0x0001e8000c101124 */
[----:B0-----:R-:W3:Y:S02]  /*1b7d0*/  LDL.LU R2, [R1+0x1c] ;  /* 0x00001c0001027983 */ /* 0x001ee40000300800 */
[----:B---3--:R-:W-:-:S05]  /*1b7e0*/  @!P0 IMAD R2, R2, R17, RZ ;  /* 0x0000001102028224 */ /* 0x008fca00078e02ff */
[----:B------:R0:W-:Y:S04]  /*1b7f0*/  @!P0 STG.E.U8 desc[UR36][R10.64+0x9], R2 ;  /* 0x000009020a008986 */ /* 0x0001e8000c101124 */
[----:B0-----:R-:W3:Y:S01]  /*1b800*/  LDL.LU R2, [R1+0x20] ;  /* 0x0000200001027983 */ /* 0x001ee20000300800 */
[C---:B------:R-:W-:Y:S02]  /*1b810*/  ISETP.LT.OR P3, PT, R0.reuse, 0x12, !P2 ;  /* 0x000000120000780c */ /* 0x040fe40005761670 */
[----:B------:R-:W-:Y:S01]  /*1b820*/  ISETP.LT.OR P5, PT, R0, 0x11, !P1 ;  /* 0x000000110000780c */ /* 0x000fe20004fa1670 */
[----:B---3--:R-:W-:-:S05]  /*1b830*/  @!P4 IMAD R2, R2, R17, RZ ;  /* 0x000000110202c224 */ /* 0x008fca00078e02ff */
[----:B------:R0:W-:Y:S04]  /*1b840*/  @!P4 STG.E.U8 desc[UR36][R4.64+0x10], R2 ;  /* 0x000010020400c986 */ /* 0x0001e8000c101124 */
[----:B0-----:R-:W3:Y:S01]  /*1b850*/  LDL.LU R2, [R1+0x28] ;  /* 0x0000280001027983 */ /* 0x001ee20000300800 */
[----:B----4-:R-:W-:-:S05]  /*1b860*/  @!P3 IMAD R3, R3, R17, RZ ;  /* 0x000000110303b224 */ /* 0x010fca00078e02ff */
[----:B------:R0:W-:Y:S04]  /*1b870*/  @!P3 STG.E.U8 desc[UR36][R4.64+0x11], R3 ;  /* 0x000011030400b986 */ /* 0x0001e8000c101124 */
[----:B0-----:R-:W4:Y:S01]  /*1b880*/  LDL.LU R3, [R1+0x34] ;  /* 0x0000340001037983 */ /* 0x001f220000300800 */
[----:B---3--:R-:W-:-:S05]  /*1b890*/  @!P5 IMAD R2, R2, R17, RZ ;  /* 0x000000110202d224 */ /* 0x008fca00078e02ff */
[----:B------:R0:W-:Y:S04]  /*1b8a0*/  @!P5 STG.E.U8 desc[UR36][R10.64+0x10], R2 ;  /* 0x000010020a00d986 */ /* 0x0001e8000c101124 */
[----:B0-----:R-:W3:Y:S01]  /*1b8b0*/  LDL.LU R2, [R1+0x2c] ;  /* 0x00002c0001027983 */ /* 0x001ee20000300800 */
[C---:B------:R-:W-:Y:S02]  /*1b8c0*/  ISETP.LT.OR P0, PT, R0.reuse, 0x12, !P1 ;  /* 0x000000120000780c */ /* 0x040fe40004f01670 */
[----:B------:R-:W-:-:S11]  /*1b8d0*/  ISETP.LT.OR P4, PT, R0, 0x19, !P2 ;  /* 0x000000190000780c */ /* 0x000fd60005781670 */
        /* <DEDUP_REMOVED lines=119> */
[----:B------:R-:W-:-:S13]  /*1c050*/  ISETP.LT.OR P0, PT, R0, 0x51, !P1 ;  /* 0x000000510000780c */ /* 0x000fda0004f01670 */
[-C--:B----4-:R-:W-:Y:S02]  /*1c060*/  @!P0 IMAD R3, R3, R17.reuse, RZ ;  /* 0x0000001103038224 */ /* 0x090fe400078e02ff */
[----:B---3--:R-:W-:-:S05]  /*1c070*/  @!P5 IMAD R2, R2, R17, RZ ;  /* 0x000000110202d224 */ /* 0x008fca00078e02ff */
[----:B------:R0:W-:Y:S04]  /*1c080*/  @!P5 STG.E.U8 desc[UR36][R4.64+0x51], R2 ;  /* 0x000051020400d986 */ /* 0x0001e8000c101124 */
[----:B------:R1:W-:Y:S04]  /*1c090*/  @!P0 STG.E.U8 desc[UR36][R10.64+0x50], R3 ;  /* 0x000050030a008986 */ /* 0x0003e8000c101124 */
[----:B0-----:R-:W3:Y:S04]  /*1c0a0*/  LDL.LU R2, [R1+0xac] ;  /* 0x0000ac0001027983 */ /* 0x001ee80000300800 */
[----:B-1----:R-:W4:Y:S01]  /*1c0b0*/  LDL.LU R3, [R1+0xb0] ;  /* 0x0000b00001037983 */ /* 0x002f220000300800 */
[----:B------:R-:W-:-:S02]  /*1c0c0*/  ISETP.LT.OR P3, PT, R0, 0x52, !P1 ;  /* 0x000000520000780c */ /* 0x000fc40004f61670 */
[C---:B------:R-:W-:Y:S02]  /*1c0d0*/  ISETP.LT.OR P4, PT, R0.reuse, 0x59, !P2 ;  /* 0x000000590000780c */ /* 0x040fe40005781670 */
[C---:B------:R-:W-:Y:S02]  /*1c0e0*/  ISETP.LT.OR P5, PT, R0.reuse, 0x5a, !P2 ;  /* 0x0000005a0000780c */ /* 0x040fe400057a1670 */
[----:B------:R-:W-:-:S07]  /*1c0f0*/  ISETP.LT.OR P0, PT, R0, 0x59, !P1 ;  /* 0x000000590000780c */ /* 0x000fce0004f01670 */
[-C--:B---3--:R-:W-:Y:S02]  /*1c100*/  @!P3 IMAD R2, R2, R17.reuse, RZ ;  /* 0x000000110202b224 */ /* 0x088fe400078e02ff */
[----:B----4-:R-:W-:-:S03]  /*1c110*/  @!P4 IMAD R3, R3, R17, RZ ;  /* 0x000000110303c224 */ /* 0x010fc600078e02ff */
[----:B------:R0:W-:Y:S01]  /*1c120*/  @!P3 STG.E.U8 desc[UR36][R10.64+0x51], R2 ;  /* 0x000051020a00b986 */ /* 0x0001e2000c101124 */
[----:B------:R-:W-:-:S03]  /*1c130*/  ISETP.LT.OR P3, PT, R0, 0x5a, !P1 ;  /* 0x0000005a0000780c */ /* 0x000fc60004f61670 */
[----:B------:R5:W-:Y:S01]  /*1c140*/  @!P4 STG.E.U8 desc[UR36][R4.64+0x58], R3 ;  /* 0x000058030400c986 */ /* 0x000be2000c101124 */
[----:B------:R-:W-:Y:S01]  /*1c150*/  ISETP.LT.OR P4, PT, R0, 0x61, !P2 ;  /* 0x000000610000780c */ /* 0x000fe20005781670 */
[-C--:B0-----:R-:W-:Y:S02]  /*1c160*/  @!P5 IMAD R2, R227, R17.reuse, RZ ;  /* 0x00000011e302d224 */ /* 0x081fe400078e02ff */
[----:B-----5:R-:W-:-:S03]  /*1c170*/  @!P0 IMAD R3, R226, R17, RZ ;  /* 0x00000011e2038224 */ /* 0x020fc600078e02ff */
[----:B------:R-:W-:Y:S03]  /*1c180*/  @!P5 STG.E.U8 desc[UR36][R4.64+0x59], R2 ;  /* 0x000059020400d986 */ /* 0x000fe6000c101124 */
[----:B------:R-:W-:Y:S01]  /*1c190*/  @!P3 IMAD R13, R13, R17, RZ ;  /* 0x000000110d0db224 */ /* 0x000fe200078e02ff */
[----:B------:R-:W-:-:S03]  /*1c1a0*/  ISETP.LT.OR P5, PT, R0, 0x62, !P2 ;  /* 0x000000620000780c */ /* 0x000fc600057a1670 */
[----:B------:R-:W-:Y:S01]  /*1c1b0*/  @!P4 IMAD R15, R15, R17, RZ ;  /* 0x000000110f0fc224 */ /* 0x000fe200078e02ff */
[----:B------:R0:W-:Y:S01]  /*1c1c0*/  @!P0 STG.E.U8 desc[UR36][R10.64+0x58], R3 ;  /* 0x000058030a008986 */ /* 0x0001e2000c101124 */
[----:B------:R-:W-:-:S03]  /*1c1d0*/  ISETP.LT.OR P0, PT, R0, 0x61, !P1 ;  /* 0x000000610000780c */ /* 0x000fc60004f01670 */
[----:B------:R1:W-:Y:S01]  /*1c1e0*/  @!P3 STG.E.U8 desc[UR36][R10.64+0x59], R13 ;  /* 0x0000590d0a00b986 */ /* 0x0003e2000c101124 */
[----:B------:R-:W-:-:S03]  /*1c1f0*/  ISETP.LT.OR P3, PT, R0, 0x62, !P1 ;  /* 0x000000620000780c */ /* 0x000fc60004f61670 */
[----:B------:R3:W-:Y:S01]  /*1c200*/  @!P4 STG.E.U8 desc[UR36][R4.64+0x60], R15 ;  /* 0x0000600f0400c986 */ /* 0x0007e2000c101124 */
[----:B------:R-:W-:Y:S01]  /*1c210*/  ISETP.LT.OR P4, PT, R0, 0x69, !P2 ;  /* 0x000000690000780c */ /* 0x000fe20005781670 */
[----:B------:R-:W-:-:S04]  /*1c220*/  @!P5 IMAD R21, R21, R17, RZ ;  /* 0x000000111515d224 */ /* 0x000fc800078e02ff */
[-C--:B------:R-:W-:Y:S01]  /*1c230*/  @!P0 IMAD R23, R23, R17.reuse, RZ ;  /* 0x0000001117178224 */ /* 0x080fe200078e02ff */
[----:B------:R4:W-:Y:S01]  /*1c240*/  @!P5 STG.E.U8 desc[UR36][R4.64+0x61], R21 ;  /* 0x000061150400d986 */ /* 0x0009e2000c101124 */
[C---:B------:R-:W-:Y:S02]  /*1c250*/  ISETP.LT.OR P5, PT, R0.reuse, 0x6a, !P2 ;  /* 0x0000006a0000780c */ /* 0x040fe400057a1670 */
[-C--:B0-----:R-:W-:Y:S01]  /*1c260*/  @!P3 IMAD R3, R225, R17.reuse, RZ ;  /* 0x00000011e103b224 */ /* 0x081fe200078e02ff */
[----:B------:R0:W-:Y:S01]  /*1c270*/  @!P0 STG.E.U8 desc[UR36][R10.64+0x60], R23 ;  /* 0x000060170a008986 */ /* 0x0001e2000c101124 */
[----:B------:R-:W-:Y:S02]  /*1c280*/  ISETP.LT.OR P0, PT, R0, 0x69, !P1 ;  /* 0x000000690000780c */ /* 0x000fe40004f01670 */
[----:B-1----:R-:W-:Y:S01]  /*1c290*/  @!P4 IMAD R13, R224, R17, RZ ;  /* 0x00000011e00dc224 */ /* 0x002fe200078e02ff */
[----:B------:R1:W-:Y:S01]  /*1c2a0*/  @!P3 STG.E.U8 desc[UR36][R10.64+0x61], R3 ;  /* 0x000061030a00b986 */ /* 0x0003e2000c101124 */
[----:B------:R-:W-:-:S03]  /*1c2b0*/  ISETP.LT.OR P3, PT, R0, 0x6a, !P1 ;  /* 0x0000006a0000780c */ /* 0x000fc60004f61670 */
[----:B------:R5:W-:Y:S01]  /*1c2c0*/  @!P4 STG.E.U8 desc[UR36][R4.64+0x68], R13 ;  /* 0x0000680d0400c986 */ /* 0x000be2000c101124 */
[----:B------:R-:W-:Y:S01]  /*1c2d0*/  ISETP.LT.OR P4, PT, R0, 0x71, !P2 ;  /* 0x000000710000780c */ /* 0x000fe20005781670 */
[----:B---3--:R-:W-:-:S04]  /*1c2e0*/  @!P5 IMAD R15, R223, R17, RZ ;  /* 0x00000011df0fd224 */ /* 0x008fc800078e02ff */
[-C--:B----4-:R-:W-:Y:S01]  /*1c2f0*/  @!P0 IMAD R21, R222, R17.reuse, RZ ;  /* 0x00000011de158224 */ /* 0x090fe200078e02ff */
        /* <DEDUP_REMOVED lines=10> */
[----:B-----5:R-:W-:-:S04]  /*1c3a0*/  @!P5 IMAD R13, R219, R17, RZ ;  /* 0x00000011db0dd224 */ /* 0x020fc800078e02ff */
[-C--:B---3--:R-:W-:Y:S01]  /*1c3b0*/  @!P0 IMAD R15, R218, R17.reuse, RZ ;  /* 0x00000011da0f8224 */ /* 0x088fe200078e02ff */
        /* <DEDUP_REMOVED lines=10> */
[----:B----4-:R-:W-:-:S04]  /*1c460*/  @!P5 IMAD R3, R215, R17, RZ ;  /* 0x00000011d703d224 */ /* 0x010fc800078e02ff */
        /* <DEDUP_REMOVED lines=158> */
[----:B------:R-:W-:Y:S02]  /*1ce50*/  ISETP.LT.OR P5, PT, R0, 0xea, !P2 ;  /* 0x000000ea0000780c */ /* 0x000fe400057a1670 */
[-C--:B0-----:R-:W-:Y:S01]  /*1ce60*/  @!P3 IMAD R23, R160, R17.reuse, RZ ;  /* 0x00000011a017b224 */ /* 0x081fe200078e02ff */
[----:B------:R2:W-:Y:S01]  /*1ce70*/  @!P0 STG.E.U8 desc[UR36][R10.64+0xe0], R21 ;  /* 0x0000e0150a008986 */ /* 0x0005e2000c101124 */
[C---:B------:R-:W-:Y:S02]  /*1ce80*/  ISETP.LT.OR P0, PT, R0.reuse, 0xe9, !P1 ;  /* 0x000000e90000780c */ /* 0x040fe40004f01670 */
        /* <DEDUP_REMOVED lines=8> */
[----:B------:R-:W-:Y:S02]  /*1cf10*/  ISETP.LT.OR P5, PT, R0, 0xf2, !P2 ;  /* 0x000000f20000780c */ /* 0x000fe400057a1670 */
[-C--:B--2---:R-:W-:Y:S01]  /*1cf20*/  @!P3 IMAD R21, R156, R17.reuse, RZ ;  /* 0x000000119c15b224 */ /* 0x084fe200078e02ff */
[----:B------:R2:W-:Y:S01]  /*1cf30*/  @!P0 STG.E.U8 desc[UR36][R10.64+0xe8], R15 ;  /* 0x0000e80f0a008986 */ /* 0x0005e2000c101124 */
[C---:B------:R-:W-:Y:S02]  /*1cf40*/  ISETP.LT.OR P0, PT, R0.reuse, 0xf1, !P1 ;  /* 0x000000f10000780c */ /* 0x040fe40004f01670 */
[----:B0-----:R-:W-:Y:S01]  /*1cf50*/  @!P4 IMAD R23, R155, R17, RZ ;  /* 0x000000119b17c224 */ /* 0x001fe200078e02ff */
[----:B------:R0:W-:Y:S01]  /*1cf60*/  @!P3 STG.E.U8 desc[UR36][R10.64+0xe9], R21 ;  /* 0x0000e9150a00b986 */ /* 0x0001e2000c101124 */
[----:B------:R-:W-:-:S03]  /*1cf70*/  ISETP.LT.OR P3, PT, R0, 0xf2, !P1 ;  /* 0x000000f20000780c */ /* 0x000fc60004f61670 */
[----:B------:R4:W-:Y:S01]  /*1cf80*/  @!P4 STG.E.U8 desc[UR36][R4.64+0xf0], R23 ;  /* 0x0000f0170400c986 */ /* 0x0009e2000c101124 */
[----:B------:R-:W-:Y:S01]  /*1cf90*/  ISETP.LT.OR P4, PT, R0, 0xf9, !P2 ;  /* 0x000000f90000780c */ /* 0x000fe20005781670 */
[----:B-1----:R-:W-:-:S04]  /*1cfa0*/  @!P5 IMAD R3, R154, R17, RZ ;  /* 0x000000119a03d224 */ /* 0x002fc800078e02ff */
[-C--:B---3--:R-:W-:Y:S01]  /*1cfb0*/  @!P0 IMAD R13, R153, R17.reuse, RZ ;  /* 0x00000011990d8224 */ /* 0x088fe200078e02ff */
[----:B------:R1:W-:Y:S01]  /*1cfc0*/  @!P5 STG.E.U8 desc[UR36][R4.64+0xf1], R3 ;  /* 0x0000f1030400d986 */ /* 0x0003e2000c101124 */
[----:B------:R-:W-:Y:S02]  /*1cfd0*/  ISETP.LT.OR P2, PT, R0, 0xfa, !P2 ;  /* 0x000000fa0000780c */ /* 0x000fe40005741670 */
[-C--:B--2---:R-:W-:Y:S01]  /*1cfe0*/  @!P3 IMAD R15, R152, R17.reuse, RZ ;  /* 0x00000011980fb224 */ /* 0x084fe200078e02ff */
[----:B------:R2:W-:Y:S01]  /*1cff0*/  @!P0 STG.E.U8 desc[UR36][R10.64+0xf0], R13 ;  /* 0x0000f00d0a008986 */ /* 0x0005e2000c101124 */
[----:B------:R-:W-:Y:S02]  /*1d000*/  ISETP.GE.AND P0, PT, R19, 0x81, PT ;  /* 0x000000811300780c */ /* 0x000fe40003f06270 */
[----:B0-----:R-:W-:Y:S01]  /*1d010*/  @!P4 IMAD R21, R22, R17, RZ ;  /* 0x000000111615c224 */ /* 0x001fe200078e02ff */
[C---:B------:R-:W-:Y:S01]  /*1d020*/  ISETP.LT.OR P5, PT, R0.reuse, 0xf9, !P1 ;  /* 0x000000f90000780c */ /* 0x040fe20004fa1670 */
[----:B------:R0:W-:Y:S01]  /*1d030*/  @!P3 STG.E.U8 desc[UR36][R10.64+0xf1], R15 ;  /* 0x0000f10f0a00b986 */ /* 0x0001e2000c101124 */
[----:B------:R-:W-:-:S02]  /*1d040*/  ISETP.LT.OR P1, PT, R0, 0xfa, !P1 ;  /* 0x000000fa0000780c */ /* 0x000fc40004f21670 */
[C---:B------:R-:W-:Y:S01]  /*1d050*/  ISETP.LT.OR P3, PT, R0.reuse, 0x1, !P0 ;  /* 0x000000010000780c */ /* 0x040fe20004761670 */
[----:B------:R-:W-:Y:S01]  /*1d060*/  @!P4 STG.E.U8 desc[UR36][R4.64+0xf8], R21 ;  /* 0x0000f8150400c986 */ /* 0x000fe2000c101124 */
[----:B------:R-:W-:Y:S01]  /*1d070*/  ISETP.LT.OR P4, PT, R0, 0x2, !P0 ;  /* 0x000000020000780c */ /* 0x000fe20004781670 */
[----:B----4-:R-:W-:-:S05]  /*1d080*/  @!P2 IMAD R23, R20, R17, RZ ;  /* 0x000000111417a224 */ /* 0x010fca00078e02ff */
[----:B------:R-:W-:Y:S01]  /*1d090*/  @!P2 STG.E.U8 desc[UR36][R4.64+0xf9], R23 ;  /* 0x0000f9170400a986 */ /* 0x000fe2000c101124 */
[-C--:B-1----:R-:W-:Y:S02]  /*1d0a0*/  @!P5 IMAD R3, R14, R17.reuse, RZ ;  /* 0x000000110e03d224 */ /* 0x082fe400078e02ff */
[-C--:B--2---:R-:W-:Y:S01]  /*1d0b0*/  @!P1 IMAD R13, R12, R17.reuse, RZ ;  /* 0x000000110c0d9224 */ /* 0x084fe200078e02ff */
[----:B------:R-:W-:Y:S01]  /*1d0c0*/  ISETP.GE.AND P2, PT, R19, 0x89, PT ;  /* 0x000000891300780c */ /* 0x000fe20003f46270 */
[-C--:B0-----:R-:W-:Y:S02]  /*1d0d0*/  @!P3 IMAD R15, R24, R17.reuse, RZ ;  /* 0x00000011180fb224 */ /* 0x081fe400078e02ff */
[----:B------:R-:W-:Y:S01]  /*1d0e0*/  @!P4 IMAD R25, R25, R17, RZ ;  /* 0x000000111919c224 */ /* 0x000fe200078e02ff */
[----:B------:R0:W-:Y:S01]  /*1d0f0*/  @!P5 STG.E.U8 desc[UR36][R10.64+0xf8], R3 ;  /* 0x0000f8030a00d986 */ /* 0x0001e2000c101124 */
[----:B------:R-:W-:-:S03]  /*1d100*/  ISETP.LT.OR P5, PT, R0, 0x1, !P2 ;  /* 0x000000010000780c */ /* 0x000fc600057a1670 */
[----:B------:R-:W-:Y:S01]  /*1d110*/  @!P1 STG.E.U8 desc[UR36][R10.64+0xf9], R13 ;  /* 0x0000f90d0a009986 */ /* 0x000fe2000c101124 */
[----:B------:R-:W-:-:S03]  /*1d120*/  ISETP.LT.OR P1, PT, R0, 0x2, !P2 ;  /* 0x000000020000780c */ /* 0x000fc60005721670 */
[----:B------:R-:W-:Y:S01]  /*1d130*/  @!P3 STG.E.U8 desc[UR36][R6.64], R15 ;  /* 0x0000000f0600b986 */ /* 0x000fe2000c101124 */
[----:B------:R-:W-:-:S03]  /*1d140*/  ISETP.LT.OR P3, PT, R0, 0x9, !P0 ;  /* 0x000000090000780c */ /* 0x000fc60004761670 */
[----:B------:R-:W-:Y:S01]  /*1d150*/  @!P4 STG.E.U8 desc[UR36][R6.64+0x1], R25 ;  /* 0x000001190600c986 */ /* 0x000fe2000c101124 */
[----:B------:R-:W-:Y:S01]  /*1d160*/  ISETP.LT.OR P4, PT, R0, 0xa, !P0 ;  /* 0x0000000a0000780c */ /* 0x000fe20004781670 */
[----:B0-----:R-:W-:-:S04]  /*1d170*/  @!P5 IMAD R3, R26, R17, RZ ;  /* 0x000000111a03d224 */ /* 0x001fc800078e02ff */
[----:B------:R-:W-:-:S04]  /*1d180*/  @!P1 IMAD R27, R27, R17, RZ ;  /* 0x000000111b1b9224 */ /* 0x000fc800078e02ff */
[-C--:B------:R-:W-:Y:S01]  /*1d190*/  @!P3 IMAD R5, R28, R17.reuse, RZ ;  /* 0x000000111c05b224 */ /* 0x080fe200078e02ff */
[----:B------:R0:W-:Y:S03]  /*1d1a0*/  @!P5 STG.E.U8 desc[UR36][R8.64], R3 ;  /* 0x000000030800d986 */ /* 0x0001e6000c101124 */
[----:B------:R-:W-:Y:S01]  /*1d1b0*/  @!P4 IMAD R29, R29, R17, RZ ;  /* 0x000000111d1dc224 */ /* 0x000fe200078e02ff */
[----:B------:R-:W-:Y:S01]  /*1d1c0*/  @!P1 STG.E.U8 desc[UR36][R8.64+0x1], R27 ;  /* 0x0000011b08009986 */ /* 0x000fe2000c101124 */
[C---:B------:R-:W-:Y:S02]  /*1d1d0*/  ISETP.LT.OR P5, PT, R0.reuse, 0x9, !P2 ;  /* 0x000000090000780c */ /* 0x040fe400057a1670 */
[C---:B------:R-:W-:Y:S01]  /*1d1e0*/  ISETP.LT.OR P1, PT, R0.reuse, 0xa, !P2 ;  /* 0x0000000a0000780c */ /* 0x040fe20005721670 */
[----:B------:R-:W-:Y:S01]  /*1d1f0*/  @!P3 STG.E.U8 desc[UR36][R6.64+0x8], R5 ;  /* 0x000008050600b986 */ /* 0x000fe2000c101124 */
[----:B------:R-:W-:-:S03]  /*1d200*/  ISETP.LT.OR P3, PT, R0, 0x11, !P0 ;  /* 0x000000110000780c */ /* 0x000fc60004761670 */
[----:B------:R-:W-:Y:S01]  /*1d210*/  @!P4 STG.E.U8 desc[UR36][R6.64+0x9], R29 ;  /* 0x0000091d0600c986 */ /* 0x000fe2000c101124 */
[----:B------:R-:W-:-:S05]  /*1d220*/  ISETP.LT.OR P4, PT, R0, 0x12, !P0 ;  /* 0x000000120000780c */ /* 0x000fca0004781670 */
[-C--:B0-----:R-:W-:Y:S02]  /*1d230*/  @!P5 IMAD R3, R30, R17.reuse, RZ ;  /* 0x000000111e03d224 */ /* 0x081fe400078e02ff */
[-C--:B------:R-:W-:Y:S02]  /*1d240*/  @!P1 IMAD R31, R31, R17.reuse, RZ ;  /* 0x000000111f1f9224 */ /* 0x080fe400078e02ff */
[-C--:B------:R-:W-:Y:S01]  /*1d250*/  @!P3 IMAD R11, R32, R17.reuse, RZ ;  /* 0x00000011200bb224 */ /* 0x080fe200078e02ff */
[----:B------:R0:W-:Y:S03]  /*1d260*/  @!P5 STG.E.U8 desc[UR36][R8.64+0x8], R3 ;  /* 0x000008030800d986 */ /* 0x0001e6000c101124 */
[----:B------:R-:W-:Y:S01]  /*1d270*/  @!P4 IMAD R33, R33, R17, RZ ;  /* 0x000000112121c224 */ /* 0x000fe200078e02ff */
[----:B------:R-:W-:Y:S01]  /*1d280*/  @!P1 STG.E.U8 desc[UR36][R8.64+0x9], R31 ;  /* 0x0000091f08009986 */ /* 0x000fe2000c101124 */
[----:B------:R-:W-:-:S02]  /*1d290*/  ISETP.LT.OR P5, PT, R0, 0x11, !P2 ;  /* 0x000000110000780c */ /* 0x000fc400057a1670 */
        /* <DEDUP_REMOVED lines=301> */
[----:B------:R1:W-:Y:S01]  /*1e570*/  @!P3 STG.E.U8 desc[UR36][R6.64+0xd8], R5 ;  /* 0x0000d8050600b986 */ /* 0x0003e2000c101124 */
        /* <DEDUP_REMOVED lines=15> */
[-C--:B-1----:R-:W-:Y:S02]  /*1e670*/  @!P5 IMAD R5, R138, R17.reuse, RZ ;  /* 0x000000118a05d224 */ /* 0x082fe400078e02ff */
[-C--:B------:R-:W-:Y:S02]  /*1e680*/  @!P1 IMAD R139, R139, R17.reuse, RZ ;  /* 0x000000118b8b9224 */ /* 0x080fe400078e02ff */
[-C--:B0-----:R-:W-:Y:S01]  /*1e690*/  @!P3 IMAD R3, R140, R17.reuse, RZ ;  /* 0x000000118c03b224 */ /* 0x081fe200078e02ff */
[----:B------:R0:W-:Y:S03]  /*1e6a0*/  @!P5 STG.E.U8 desc[UR36][R8.64+0xe0], R5 ;  /* 0x0000e0050800d986 */ /* 0x0001e6000c101124 */
[----:B------:R-:W-:Y:S01]  /*1e6b0*/  @!P4 IMAD R141, R141, R17, RZ ;  /* 0x000000118d8dc224 */ /* 0x000fe200078e02ff */
[----:B------:R-:W-:Y:S01]  /*1e6c0*/  @!P1 STG.E.U8 desc[UR36][R8.64+0xe1], R139 ;  /* 0x0000e18b08009986 */ /* 0x000fe2000c101124 */
[----:B------:R-:W-:-:S03]  /*1e6d0*/  ISETP.LT.OR P1, PT, R0, 0xe9, !P2 ;  /* 0x000000e90000780c */ /* 0x000fc60005721670 */
[----:B------:R1:W-:Y:S01]  /*1e6e0*/  @!P3 STG.E.U8 desc[UR36][R6.64+0xe8], R3 ;  /* 0x0000e8030600b986 */ /* 0x0003e2000c101124 */
[----:B------:R-:W-:-:S03]  /*1e6f0*/  ISETP.LT.OR P3, PT, R0, 0xea, !P2 ;  /* 0x000000ea0000780c */ /* 0x000fc60005761670 */
[----:B------:R-:W-:Y:S01]  /*1e700*/  @!P4 STG.E.U8 desc[UR36][R6.64+0xe9], R141 ;  /* 0x0000e98d0600c986 */ /* 0x000fe2000c101124 */
[C---:B------:R-:W-:Y:S02]  /*1e710*/  ISETP.LT.OR P4, PT, R0.reuse, 0xf2, !P0 ;  /* 0x000000f20000780c */ /* 0x040fe40004781670 */
[----:B------:R-:W-:-:S03]  /*1e720*/  ISETP.LT.OR P5, PT, R0, 0xf1, !P0 ;  /* 0x000000f10000780c */ /* 0x000fc600047a1670 */
[----:B--2---:R-:W-:-:S04]  /*1e730*/  @!P1 IMAD R11, R142, R17, RZ ;  /* 0x000000118e0b9224 */ /* 0x004fc800078e02ff */
[----:B------:R-:W-:-:S04]  /*1e740*/  @!P3 IMAD R143, R143, R17, RZ ;  /* 0x000000118f8fb224 */ /* 0x000fc800078e02ff */
[-C--:B------:R-:W-:Y:S02]  /*1e750*/  @!P4 IMAD R145, R145, R17.reuse, RZ ;  /* 0x000000119191c224 */ /* 0x080fe400078e02ff */
[----:B0-----:R-:W-:Y:S01]  /*1e760*/  @!P5 IMAD R5, R144, R17, RZ ;  /* 0x000000119005d224 */ /* 0x001fe200078e02ff */
[----:B------:R0:W-:Y:S01]  /*1e770*/  @!P1 STG.E.U8 desc[UR36][R8.64+0xe8], R11 ;  /* 0x0000e80b08009986 */ /* 0x0001e2000c101124 */
[----:B------:R-:W-:-:S03]  /*1e780*/  ISETP.LT.OR P1, PT, R0, 0xf1, !P2 ;  /* 0x000000f10000780c */ /* 0x000fc60005721670 */
[----:B------:R-:W-:Y:S01]  /*1e790*/  @!P3 STG.E.U8 desc[UR36][R8.64+0xe9], R143 ;  /* 0x0000e98f0800b986 */ /* 0x000fe2000c101124 */
[----:B------:R-:W-:-:S03]  /*1e7a0*/  ISETP.LT.OR P3, PT, R0, 0xf9, !P0 ;  /* 0x000000f90000780c */ /* 0x000fc60004761670 */
[----:B------:R-:W-:Y:S01]  /*1e7b0*/  @!P4 STG.E.U8 desc[UR36][R6.64+0xf1], R145 ;  /* 0x0000f1910600c986 */ /* 0x000fe2000c101124 */
[C---:B------:R-:W-:Y:S02]  /*1e7c0*/  ISETP.LT.OR P4, PT, R0.reuse, 0xf2, !P2 ;  /* 0x000000f20000780c */ /* 0x040fe40005781670 */
[C---:B------:R-:W-:Y:S01]  /*1e7d0*/  ISETP.LT.OR P0, PT, R0.reuse, 0xfa, !P0 ;  /* 0x000000fa0000780c */ /* 0x040fe20004701670 */
[----:B------:R2:W-:Y:S01]  /*1e7e0*/  @!P5 STG.E.U8 desc[UR36][R6.64+0xf0], R5 ;  /* 0x0000f0050600d986 */ /* 0x0005e2000c101124 */
[C---:B------:R-:W-:Y:S02]  /*1e7f0*/  ISETP.LT.OR P5, PT, R0.reuse, 0xf9, !P2 ;  /* 0x000000f90000780c */ /* 0x040fe400057a1670 */
[----:B------:R-:W-:Y:S01]  /*1e800*/  ISETP.LT.OR P2, PT, R0, 0xfa, !P2 ;  /* 0x000000fa0000780c */ /* 0x000fe20005741670 */
[-C--:B-1----:R-:W-:Y:S02]  /*1e810*/  @!P1 IMAD R3, R146, R17.reuse, RZ ;  /* 0x0000001192039224 */ /* 0x082fe400078e02ff */
[----:B0-----:R-:W-:-:S04]  /*1e820*/  @!P3 IMAD R11, R148, R17, RZ ;  /* 0x00000011940bb224 */ /* 0x001fc800078e02ff */
[-C--:B------:R-:W-:Y:S02]  /*1e830*/  @!P4 IMAD R147, R147, R17.reuse, RZ ;  /* 0x000000119393c224 */ /* 0x080fe400078e02ff */
[-C--:B------:R-:W-:Y:S02]  /*1e840*/  @!P0 IMAD R149, R149, R17.reuse, RZ ;  /* 0x0000001195958224 */ /* 0x080fe400078e02ff */
[-C--:B--2---:R-:W-:Y:S02]  /*1e850*/  @!P5 IMAD R5, R150, R17.reuse, RZ ;  /* 0x000000119605d224 */ /* 0x084fe400078e02ff */
[----:B------:R-:W-:Y:S01]  /*1e860*/  @!P2 IMAD R151, R151, R17, RZ ;  /* 0x000000119797a224 */ /* 0x000fe200078e02ff */
[----:B------:R0:W-:Y:S04]  /*1e870*/  @!P1 STG.E.U8 desc[UR36][R8.64+0xf0], R3 ;  /* 0x0000f00308009986 */ /* 0x0001e8000c101124 */
[----:B------:R0:W-:Y:S04]  /*1e880*/  @!P4 STG.E.U8 desc[UR36][R8.64+0xf1], R147 ;  /* 0x0000f1930800c986 */ /* 0x0001e8000c101124 */
[----:B------:R0:W-:Y:S04]  /*1e890*/  @!P3 STG.E.U8 desc[UR36][R6.64+0xf8], R11 ;  /* 0x0000f80b0600b986 */ /* 0x0001e8000c101124 */
[----:B------:R0:W-:Y:S04]  /*1e8a0*/  @!P0 STG.E.U8 desc[UR36][R6.64+0xf9], R149 ;  /* 0x0000f99506008986 */ /* 0x0001e8000c101124 */
[----:B------:R0:W-:Y:S04]  /*1e8b0*/  @!P5 STG.E.U8 desc[UR36][R8.64+0xf8], R5 ;  /* 0x0000f8050800d986 */ /* 0x0001e8000c101124 */
[----:B------:R0:W-:Y:S02]  /*1e8c0*/  @!P2 STG.E.U8 desc[UR36][R8.64+0xf9], R151 ;  /* 0x0000f9970800a986 */ /* 0x0001e4000c101124 */
.L_x_542:
[----:B------:R-:W-:Y:S05]  /*1e8d0*/  BSYNC B0 ;  /* 0x0000000000007941 */ /* 0x000fea0003800000 */
.L_x_28:
[----:B0-----:R-:W5:Y:S04]  /*1e8e0*/  LDL.LU R3, [R1+0x204] ;  /* 0x0002040001037983 */ /* 0x001f680000300800 */
[----:B------:R-:W5:Y:S01]  /*1e8f0*/  LDL.LU R2, [R1+0x208] ;  /* 0x0002080001027983 */ /* 0x000f620000300800 */
[----:B------:R-:W-:Y:S01]  /*1e900*/  ULDC UR4, c[0x0][0xc] ;  /* 0x0000030000047ab9 */ /* 0x000fe20000000800 */
[----:B------:R-:W-:Y:S01]  /*1e910*/  ULDC UR5, c[0x0][0x10] ;  /* 0x0000040000057ab9 */ /* 0x000fe20000000800 */
[----:B------:R-:W5:Y:S01]  /*1e920*/  LDC R5, c[0x0][0x14] ;  /* 0x00000500ff057b82 */ /* 0x000f620000000800 */
[----:B------:R-:W-:Y:S01]  /*1e930*/  UIMAD.WIDE.U32 UR4, UR4, UR5, URZ ;  /* 0x00000005040472a5 */ /* 0x000fe2000f8e003f */
[----:B------:R-:W-:Y:S01]  /*1e940*/  PRMT R0, RZ, 0x7610, R0 ;  /* 0x00007610ff007816 */ /* 0x000fe20000000000 */
[----:B------:R-:W-:Y:S01]  /*1e950*/  IMAD.MOV.U32 R19, RZ, RZ, -0x1 ;  /* 0xffffffffff137424 */ /* 0x000fe200078e00ff */
[----:B------:R-:W-:-:S03]  /*1e960*/  MOV R154, 0xffffffff ;  /* 0xffffffff009a7802 */ /* 0x000fc60000000f00 */
[----:B-----5:R-:W-:-:S04]  /*1e970*/  IMAD.WIDE.U32 R2, R5, UR4, R2 ;  /* 0x0000000405027c25 */ /* 0x020fc8000f8e0002 */
[----:B------:R-:W-:Y:S01]  /*1e980*/  IMAD R5, R5, UR5, RZ ;  /* 0x0000000505057c24 */ /* 0x000fe2000f8e02ff */
[----:B------:R-:W-:Y:S01]  /*1e990*/  MOV R21, R2 ;  /* 0x0000000200157202 */ /* 0x000fe20000000f00 */
[----:B------:R-:W-:Y:S02]  /*1e9a0*/  ULDC.64 UR4, c[0x0][0x650] ;  /* 0x0001940000047ab9 */ /* 0x000fe40000000a00 */
[----:B------:R-:W-:Y:S01]  /*1e9b0*/  IMAD.IADD R22, R3, 0x1, R5 ;  /* 0x0000000103167824 */ /* 0x000fe200078e0205 */
[----:B------:R-:W-:-:S04]  /*1e9c0*/  ISETP.GE.U32.AND P0, PT, R2, UR4, PT ;  /* 0x0000000402007c0c */ /* 0x000fc8000bf06070 */
[----:B------:R0:W-:Y:S01]  /*1e9d0*/  STL [R1+0x204], R22 ;  /* 0x0002041601007387 */ /* 0x0001e20000100800 */
[----:B------:R-:W-:-:S03]  /*1e9e0*/  ISETP.GE.U32.AND.EX P0, PT, R22, UR5, PT, P0 ;  /* 0x0000000516007c0c */ /* 0x000fc6000bf06100 */
[----:B------:R0:W-:Y:S10]  /*1e9f0*/  STL [R1+0x208], R21 ;  /* 0x0002081501007387 */ /* 0x0001f40000100800 */
[----:B0-----:R-:W-:Y:S05]  /*1ea00*/  @P0 BRA `(.L_x_543) ;  /* 0x0000000400700947 */ /* 0x001fea0003800000 */
[----:B------:R-:W0:Y:S01]  /*1ea10*/  S2R R14, SR_CTAID.X ;  /* 0x00000000000e7919 */ /* 0x000e220000002500 */
[----:B--2-4-:R-:W2:Y:S01]  /*1ea20*/  LDC.64 R8, c[0x0][0x628] ;  /* 0x00018a00ff087b82 */ /* 0x014ea20000000a00 */
[----:B------:R-:W-:Y:S01]  /*1ea30*/  ULDC UR4, c[0x0][0x150] ;  /* 0x0000540000047ab9 */ /* 0x000fe20000000800 */
[----:B-1-3--:R-:W-:Y:S01]  /*1ea40*/  IMAD.MOV.U32 R6, RZ, RZ, R21 ;  /* 0x000000ffff067224 */ /* 0x00afe200078e0015 */
[----:B------:R-:W1:Y:S01]  /*1ea50*/  S2R R20, SR_CTAID.Y ;  /* 0x0000000000147919 */ /* 0x000e620000002600 */
[----:B------:R-:W-:-:S04]  /*1ea60*/  MOV R7, R22 ;  /* 0x0000001600077202 */ /* 0x000fc80000000f00 */
[----:B------:R-:W3:Y:S08]  /*1ea70*/  LDC R19, c[0x0][0x144] ;  /* 0x00005100ff137b82 */ /* 0x000ef00000000800 */
[----:B------:R-:W4:Y:S08]  /*1ea80*/  LDC R10, c[0x0][0x630] ;  /* 0x00018c00ff0a7b82 */ /* 0x000f300000000800 */
[----:B------:R-:W1:Y:S01]  /*1ea90*/  LDC.64 R12, c[0x0][0x620] ;  /* 0x00018800ff0c7b82 */ /* 0x000e620000000a00 */
[----:B--2---:R-:W-:-:S04]  /*1eaa0*/  ISETP.NE.U32.AND P0, PT, R8, RZ, PT ;  /* 0x000000ff0800720c */ /* 0x004fc80003f05070 */
[----:B------:R-:W-:Y:S02]  /*1eab0*/  ISETP.NE.AND.EX P0, PT, R9, RZ, PT, P0 ;  /* 0x000000ff0900720c */ /* 0x000fe40003f05300 */
[----:B0-----:R-:W-:-:S05]  /*1eac0*/  I2FP.F32.U32 R0, R14 ;  /* 0x0000000e00007245 */ /* 0x001fca0000201000 */
[----:B------:R-:W-:-:S04]  /*1ead0*/  FMUL R0, R0, UR4 ;  /* 0x0000000400007c20 */ /* 0x000fc80008400000 */
[----:B------:R0:W2:Y:S02]  /*1eae0*/  F2I.U32.TRUNC.NTZ R15, R0 ;  /* 0x00000000000f7305 */ /* 0x0000a4000020f000 */
[----:B---34-:R-:W-:Y:S05]  /*1eaf0*/  @!P0 BRA `(.L_x_544) ;  /* 0x0000000000288947 */ /* 0x018fea0003800000 */
[----:B0-----:R-:W0:Y:S02]  /*1eb00*/  LDC R0, c[0x0][0x634] ;  /* 0x00018d00ff007b82 */ /* 0x001e240000000800 */
        /* <DEDUP_REMOVED lines=9> */
.L_x_544:
[-CC-:B------:R-:W-:Y:S01]  /*1eba0*/  SHF.R.U64 R154, R6, R10.reuse, R7.reuse ;  /* 0x0000000a069a7219 */ /* 0x180fe20000001207 */
[----:B------:R-:W3:Y:S01]  /*1ebb0*/  LDC.64 R26, c[0x0][0x640] ;  /* 0x00019000ff1a7b82 */ /* 0x000ee20000000a00 */
[----:B0-----:R-:W-:Y:S01]  /*1ebc0*/  SHF.R.U32.HI R0, RZ, R10, R7 ;  /* 0x0000000aff007219 */ /* 0x001fe20000011607 */
[----:B--2---:R-:W-:Y:S01]  /*1ebd0*/  IMAD.MOV R15, RZ, RZ, -R15 ;  /* 0x000000ffff0f7224 */ /* 0x004fe200078e0a0f */
[----:B------:R-:W-:Y:S01]  /*1ebe0*/  IADD3 R5, P0, RZ, -R154, RZ ;  /* 0x8000009aff057210 */ /* 0x000fe20007f1e0ff */
[----:B------:R-:W-:Y:S01]  /*1ebf0*/  ULDC UR4, c[0x0][0x154] ;  /* 0x0000550000047ab9 */ /* 0x000fe20000000800 */
[----:B------:R-:W-:Y:S02]  /*1ec00*/  MOV R2, R21 ;  /* 0x0000001500027202 */ /* 0x000fe40000000f00 */
[----:B------:R-:W-:Y:S01]  /*1ec10*/  IADD3.X R3, RZ, ~R0, RZ, P0, !PT ;  /* 0x80000000ff037210 */ /* 0x000fe200007fe4ff */
[----:B------:R-:W0:Y:S01]  /*1ec20*/  LDC R4, c[0x0][0x618] ;  /* 0x00018600ff047b82 */ /* 0x000e220000000800 */
[----:B------:R-:W-:-:S03]  /*1ec30*/  MOV R7, 0x1 ;  /* 0x0000000100077802 */ /* 0x000fc60000000f00 */
[-C--:B-1----:R-:W-:Y:S02]  /*1ec40*/  IMAD R0, R3, R12.reuse, RZ ;  /* 0x0000000c03007224 */ /* 0x082fe400078e02ff */
[----:B------:R-:W-:Y:S02]  /*1ec50*/  IMAD.MOV.U32 R3, RZ, RZ, R22 ;  /* 0x000000ffff037224 */ /* 0x000fe400078e0016 */
[----:B------:R-:W1:Y:S01]  /*1ec60*/  LDC R6, c[0x0][0x608] ;  /* 0x00018200ff067b82 */ /* 0x000e620000000800 */
[----:B------:R-:W-:Y:S02]  /*1ec70*/  IMAD R22, R19, R15, R14 ;  /* 0x0000000f13167224 */ /* 0x000fe400078e020e */
[----:B------:R-:W-:-:S04]  /*1ec80*/  IMAD.WIDE.U32 R2, R5, R12, R2 ;  /* 0x0000000c05027225 */ /* 0x000fc800078e0002 */
[----:B------:R-:W-:Y:S01]  /*1ec90*/  IMAD R5, R5, R13, R0 ;  /* 0x0000000d05057224 */ /* 0x000fe200078e0200 */
[----:B------:R-:W2:Y:S01]  /*1eca0*/  LDC R24, c[0x0][0x658] ;  /* 0x00019600ff187b82 */ /* 0x000ea20000000800 */
[----:B------:R-:W-:Y:S02]  /*1ecb0*/  I2FP.F32.U32 R0, R20 ;  /* 0x0000001400007245 */ /* 0x000fe40000201000 */
[----:B---3--:R-:W-:Y:S02]  /*1ecc0*/  ISETP.NE.U32.AND P0, PT, R26, RZ, PT ;  /* 0x000000ff1a00720c */ /* 0x008fe40003f05070 */
[----:B------:R-:W-:Y:S01]  /*1ecd0*/  IADD3 R3, R3, R5, RZ ;  /* 0x0000000503037210 */ /* 0x000fe20007ffe0ff */
[----:B------:R-:W-:Y:S01]  /*1ece0*/  FMUL R0, R0, UR4 ;  /* 0x0000000400007c20 */ /* 0x000fe20008400000 */
[----:B------:R-:W-:Y:S01]  /*1ecf0*/  ISETP.NE.AND.EX P0, PT, R27, RZ, PT, P0 ;  /* 0x000000ff1b00720c */ /* 0x000fe20003f05300 */
[----:B------:R-:W3:Y:S01]  /*1ed00*/  LDC R13, c[0x0][0x148] ;  /* 0x00005200ff0d7b82 */ /* 0x000ee20000000800 */
[-CC-:B0-----:R-:W-:Y:S01]  /*1ed10*/  SHF.R.U64 R10, R2, R4.reuse, R3.reuse ;  /* 0x00000004020a7219 */ /* 0x181fe20000001203 */
[----:B------:R0:W4:Y:S01]  /*1ed20*/  F2I.U32.TRUNC.NTZ R12, R0 ;  /* 0x00000000000c7305 */ /* 0x000122000020f000 */
[----:B------:R-:W-:Y:S01]  /*1ed30*/  SHF.R.U32.HI R3, RZ, R4, R3 ;  /* 0x00000004ff037219 */ /* 0x000fe20000011603 */
[----:B------:R-:W-:-:S04]  /*1ed40*/  IMAD.MOV.U32 R5, RZ, RZ, -0x1 ;  /* 0xffffffffff057424 */ /* 0x000fc800078e00ff */
[----:B------:R-:W0:Y:S01]  /*1ed50*/  LDC R14, c[0x0][0x600] ;  /* 0x00018000ff0e7b82 */ /* 0x000e220000000800 */
[-CC-:B-1----:R-:W-:Y:S02]  /*1ed60*/  SHF.R.U64 R8, R10, R6.reuse, R3.reuse ;  /* 0x000000060a087219 */ /* 0x182fe40000001203 */
[----:B------:R-:W-:-:S05]  /*1ed70*/  SHF.R.U32.HI R3, RZ, R6, R3 ;  /* 0x00000006ff037219 */ /* 0x000fca0000011603 */
[----:B------:R-:W1:Y:S01]  /*1ed80*/  LDC R15, c[0x0][0x648] ;  /* 0x00019200ff0f7b82 */ /* 0x000e620000000800 */
[-CC-:B--2---:R-:W-:Y:S02]  /*1ed90*/  SHF.R.U64 R11, R8, R24.reuse, R3.reuse ;  /* 0x00000018080b7219 */ /* 0x184fe40000001203 */
[-C--:B------:R-:W-:Y:S02]  /*1eda0*/  SHF.L.U32 R5, R5, R24.reuse, RZ ;  /* 0x0000001805057219 */ /* 0x080fe400000006ff */
[-C--:B------:R-:W-:Y:S01]  /*1edb0*/  SHF.R.U32.HI R3, RZ, R24.reuse, R3 ;  /* 0x00000018ff037219 */ /* 0x080fe20000011603 */
[----:B------:R-:W-:Y:S01]  /*1edc0*/  IMAD.MOV.U32 R2, RZ, RZ, R11 ;  /* 0x000000ffff027224 */ /* 0x000fe200078e000b */
[----:B------:R-:W-:Y:S01]  /*1edd0*/  SHF.L.U32 R24, R7, R24, RZ ;  /* 0x0000001807187219 */ /* 0x000fe200000006ff */
[----:B------:R-:W2:Y:S01]  /*1ede0*/  LDC R19, c[0x0][0x638] ;  /* 0x00018e00ff137b82 */ /* 0x000ea20000000800 */
[----:B------:R-:W-:-:S07]  /*1edf0*/  LOP3.LUT R161, RZ, R5, RZ, 0x33, !PT ;  /* 0x00000005ffa17212 */ /* 0x000fce00078e33ff */
[----:B------:R-:W0:Y:S01]  /*1ee00*/  LDC R21, c[0x0][0x610] ;  /* 0x00018400ff157b82 */ /* 0x000e220000000800 */
[----:B----4-:R-:W-:Y:S05]  /*1ee10*/  @!P0 BRA `(.L_x_545) ;  /* 0x0000000000288947 */ /* 0x010fea0003800000 */
[----:B0-----:R-:W0:Y:S02]  /*1ee20*/  LDC R0, c[0x0][0x64c] ;  /* 0x00019300ff007b82 */ /* 0x001e240000000800 */
[----:B0-----:R-:W-:-:S04]  /*1ee30*/  IADD3 R7, P0, R11, R0, RZ ;  /* 0x000000000b077210 */ /* 0x001fc80007f1e0ff */
[----:B------:R-:W-:-:S05]  /*1ee40*/  IADD3.X R9, RZ, R3, RZ, P0, !PT ;  /* 0x00000003ff097210 */ /* 0x000fca00007fe4ff */
[----:B------:R-:W-:-:S04]  /*1ee50*/  IMAD.WIDE.U32 R2, R9, R26, RZ ;  /* 0x0000001a09027225 */ /* 0x000fc800078e00ff */
[----:B------:R-:W-:-:S04]  /*1ee60*/  IMAD.WIDE.U32 R4, P0, R7, R27, R2 ;  /* 0x0000001b07047225 */ /* 0x000fc80007800002 */
[----:B------:R-:W-:Y:S01]  /*1ee70*/  IMAD.WIDE.U32 R2, R7, R26, RZ ;  /* 0x0000001a07027225 */ /* 0x000fe200078e00ff */
[----:B------:R-:W-:-:S03]  /*1ee80*/  MOV R6, R5 ;  /* 0x0000000500067202 */ /* 0x000fc60000000f00 */
[----:B------:R-:W-:Y:S01]  /*1ee90*/  IMAD.X R7, RZ, RZ, RZ, P0 ;  /* 0x000000ffff077224 */ /* 0x000fe200000e06ff */
[----:B------:R-:W-:-:S05]  /*1eea0*/  IADD3 RZ, P0, R3, R4, RZ ;  /* 0x0000000403ff7210 */ /* 0x000fca0007f1e0ff */
[----:B------:R-:W-:-:S08]  /*1eeb0*/  IMAD.WIDE.U32.X R2, R9, R27, R6, P0 ;  /* 0x0000001b09027225 */ /* 0x000fd000000e0406 */
.L_x_545:
[----:B------:R-:W4:Y:S01]  /*1eec0*/  LDC R4, c[0x0][0x65c] ;  /* 0x00019700ff047b82 */ /* 0x000f220000000800 */
[----:B01----:R-:W-:Y:S01]  /*1eed0*/  SHF.R.U64 R0, R2, R15, R3 ;  /* 0x0000000f02007219 */ /* 0x003fe20000001203 */
[----:B------:R-:W-:Y:S01]  /*1eee0*/  IMAD.MOV R12, RZ, RZ, -R12 ;  /* 0x000000ffff0c7224 */ /* 0x000fe200078e0a0c */
[----:B------:R-:W-:Y:S02]  /*1eef0*/  LOP3.LUT R161, R8, R161, RZ, 0xc0, !PT ;  /* 0x000000a108a17212 */ /* 0x000fe400078ec0ff */
[----:B------:R-:W-:Y:S01]  /*1ef00*/  IADD3 R3, R14, -0x1, RZ ;  /* 0xffffffff0e037810 */ /* 0x000fe20007ffe0ff */
[----:B------:R-:W-:Y:S02]  /*1ef10*/  IMAD.MOV R2, RZ, RZ, -R0 ;  /* 0x000000ffff027224 */ /* 0x000fe400078e0a00 */
[----:B------:R-:W-:Y:S01]  /*1ef20*/  IMAD R161, R24, R0, R161 ;  /* 0x0000000018a17224 */ /* 0x000fe200078e02a1 */
[----:B------:R-:W-:Y:S01]  /*1ef30*/  LOP3.LUT R3, R10, R3, RZ, 0xc0, !PT ;  /* 0x000000030a037212 */ /* 0x000fe200078ec0ff */
[----:B--2---:R-:W-:-:S04]  /*1ef40*/  IMAD R0, R2, R19, R11 ;  /* 0x0000001302007224 */ /* 0x004fc800078e020b */
[----:B------:R-:W-:Y:S01]  /*1ef50*/  IMAD R2, R0, R14, R3 ;  /* 0x0000000e00027224 */ /* 0x000fe200078e0203 */
[----:B----4-:R-:W-:Y:S02]  /*1ef60*/  ISETP.NE.AND P0, PT, R4, 0x1, PT ;  /* 0x000000010400780c */ /* 0x010fe40003f05270 */
[----:B------:R-:W-:-:S04]  /*1ef70*/  MOV R4, 0x1 ;  /* 0x0000000100047802 */ /* 0x000fc80000000f00 */
[----:B------:R-:W-:-:S07]  /*1ef80*/  PRMT R0, R4, 0x7610, R0 ;  /* 0x0000761004007816 */ /* 0x000fce0000000000 */
[----:B---3--:R-:W-:-:S04]  /*1ef90*/  @P0 IMAD R22, R13, R12, R20 ;  /* 0x0000000c0d160224 */ /* 0x008fc800078e0214 */
[----:B------:R-:W-:-:S05]  /*1efa0*/  IMAD R161, R161, R21, R22 ;  /* 0x00000015a1a17224 */ /* 0x000fca00078e0216 */
[----:B------:R-:W-:Y:S02]  /*1efb0*/  SEL R19, R2, R161, !P0 ;  /* 0x000000a102137207 */ /* 0x000fe40004000000 */
[----:B------:R-:W-:-:S07]  /*1efc0*/  SEL R161, R161, R2, !P0 ;  /* 0x00000002a1a17207 */ /* 0x000fce0004000000 */
.L_x_543:
[----:B------:R-:W-:Y:S01]  /*1efd0*/  LOP3.LUT P0, RZ, R0, 0xff, RZ, 0xc0, !PT ;  /* 0x000000ff00ff7812 */ /* 0x000fe2000780c0ff */
[----:B------:R-:W-:-:S12]  /*1efe0*/  IMAD.MOV.U32 R22, RZ, RZ, R161 ;  /* 0x000000ffff167224 */ /* 0x000fd800078e00a1 */
[----:B------:R-:W-:Y:S05]  /*1eff0*/  @P0 BRA `(.L_x_546) ;  /* 0xfffffe1c00d40947 */ /* 0x000fea000383ffff */
[----:B------:R-:W-:Y:S05]  /*1f000*/  EXIT ;  /* 0x000000000000794d */ /* 0x000fea0003800000 */
.L_x_3:
[----:B0-----:R-:W2:Y:S01]  /*1f010*/  LDL R18, [R1+0x208] ;  /* 0x0002080001127983 */ /* 0x001ea20000100800 */
[----:B------:R-:W-:-:S03]  /*1f020*/  ULDC.64 UR4, c[0x0][0x650] ;  /* 0x0001940000047ab9 */ /* 0x000fc60000000a00 */
[----:B------:R-:W3:Y:S01]  /*1f030*/  LDL R19, [R1+0x204] ;  /* 0x0002040001137983 */ /* 0x000ee20000100800 */
[----:B------:R-:W-:Y:S01]  /*1f040*/  PRMT R5, RZ, 0x7610, R5 ;  /* 0x00007610ff057816 */ /* 0x000fe20000000005 */
[----:B------:R-:W-:Y:S01]  /*1f050*/  IMAD.MOV.U32 R12, RZ, RZ, -0x1 ;  /* 0xffffffffff0c7424 */ /* 0x000fe200078e00ff */
[----:B------:R-:W-:Y:S02]  /*1f060*/  MOV R7, 0xffffffff ;  /* 0xffffffff00077802 */ /* 0x000fe40000000f00 */
[----:B------:R-:W-:Y:S02]  /*1f070*/  MOV R6, 0xffffffff ;  /* 0xffffffff00067802 */ /* 0x000fe40000000f00 */
[----:B--2---:R-:W-:-:S04]  /*1f080*/  ISETP.GE.U32.AND P0, PT, R18, UR4, PT ;  /* 0x0000000412007c0c */ /* 0x004fc8000bf06070 */
[----:B---3--:R-:W-:-:S13]  /*1f090*/  ISETP.GE.U32.AND.EX P0, PT, R19, UR5, PT, P0 ;  /* 0x0000000513007c0c */ /* 0x008fda000bf06100 */
[----:B------:R-:W-:Y:S05]  /*1f0a0*/  @P0 BRA `(.L_x_547) ;  /* 0x0000000400680947 */ /* 0x000fea0003800000 */
[----:B------:R-:W0:Y:S01]  /*1f0b0*/  LDC.64 R12, c[0x0][0x628] ;  /* 0x00018a00ff0c7b82 */ /* 0x000e220000000a00 */
[----:B------:R-:W-:Y:S01]  /*1f0c0*/  IMAD.MOV.U32 R10, RZ, RZ, R18 ;  /* 0x000000ffff0a7224 */ /* 0x000fe200078e0012 */
[----:B------:R-:W-:-:S06]  /*1f0d0*/  MOV R11, R19 ;  /* 0x00000013000b7202 */ /* 0x000fcc0000000f00 */
        /* <DEDUP_REMOVED lines=15> */
.L_x_548:
[--C-:B------:R-:W-:Y:S01]  /*1f1d0*/  SHF.R.U64 R13, R10, R14, R11.reuse ;  /* 0x0000000e0a0d7219 */ /* 0x100fe2000000120b */
[----:B------:R-:W0:Y:S01]  /*1f1e0*/  LDC R12, c[0x0][0x618] ;  /* 0x00018600ff0c7b82 */ /* 0x000e220000000800 */
[----:B------:R-:W-:Y:S01]  /*1f1f0*/  I2FP.F32.U32 R8, R2 ;  /* 0x0000000200087245 */ /* 0x000fe20000201000 */
[----:B------:R-:W-:Y:S01]  /*1f200*/  ULDC UR4, c[0x0][0x150] ;  /* 0x0000540000047ab9 */ /* 0x000fe20000000800 */
[----:B------:R-:W-:Y:S01]  /*1f210*/  SHF.R.U32.HI R3, RZ, R14, R11 ;  /* 0x0000000eff037219 */ /* 0x000fe2000001160b */
[----:B------:R-:W-:Y:S01]  /*1f220*/  IMAD.MOV.U32 R6, RZ, RZ, R18 ;  /* 0x000000ffff067224 */ /* 0x000fe200078e0012 */
[----:B------:R-:W-:Y:S01]  /*1f230*/  IADD3 R5, P0, RZ, -R13, RZ ;  /* 0x8000000dff057210 */ /* 0x000fe20007f1e0ff */
[----:B------:R-:W-:Y:S01]  /*1f240*/  FMUL R9, R8, UR4 ;  /* 0x0000000408097c20 */ /* 0x000fe20008400000 */
[----:B------:R-:W-:Y:S01]  /*1f250*/  MOV R7, R19 ;  /* 0x0000001300077202 */ /* 0x000fe20000000f00 */
[----:B------:R-:W1:Y:S01]  /*1f260*/  LDC.64 R20, c[0x0][0x640] ;  /* 0x00019000ff147b82 */ /* 0x000e620000000a00 */
[----:B------:R-:W-:Y:S01]  /*1f270*/  IADD3.X R3, RZ, ~R3, RZ, P0, !PT ;  /* 0x80000003ff037210 */ /* 0x000fe200007fe4ff */
[----:B------:R-:W-:-:S02]  /*1f280*/  ULDC UR4, c[0x0][0x154] ;  /* 0x0000550000047ab9 */ /* 0x000fc40000000800 */
[----:B------:R-:W2:Y:S01]  /*1f290*/  F2I.U32.TRUNC.NTZ R9, R9 ;  /* 0x0000000900097305 */ /* 0x000ea2000020f000 */
[----:B------:R-:W-:-:S03]  /*1f2a0*/  IMAD.WIDE.U32 R6, R5, R16, R6 ;  /* 0x0000001005067225 */ /* 0x000fc600078e0006 */
[----:B------:R-:W3:Y:S01]  /*1f2b0*/  LDC R11, c[0x0][0x144] ;  /* 0x00005100ff0b7b82 */ /* 0x000ee20000000800 */
[----:B------:R-:W-:-:S04]  /*1f2c0*/  IMAD R8, R3, R16, RZ ;  /* 0x0000001003087224 */ /* 0x000fc800078e02ff */
[----:B------:R-:W-:Y:S01]  /*1f2d0*/  IMAD R3, R5, R17, R8 ;  /* 0x0000001105037224 */ /* 0x000fe200078e0208 */
[----:B------:R-:W-:Y:S02]  /*1f2e0*/  MOV R8, 0x1 ;  /* 0x0000000100087802 */ /* 0x000fe40000000f00 */
[----:B------:R-:W4:Y:S01]  /*1f2f0*/  LDC R14, c[0x0][0x608] ;  /* 0x00018200ff0e7b82 */ /* 0x000f220000000800 */
[----:B------:R-:W-:Y:S01]  /*1f300*/  IMAD.IADD R3, R7, 0x1, R3 ;  /* 0x0000000107037824 */ /* 0x000fe200078e0203 */
[----:B--2---:R-:W-:-:S04]  /*1f310*/  IADD3 R5, -R9, RZ, RZ ;  /* 0x000000ff09057210 */ /* 0x004fc80007ffe1ff */
[--C-:B0-----:R-:W-:Y:S02]  /*1f320*/  SHF.R.U64 R10, R6, R12, R3.reuse ;  /* 0x0000000c060a7219 */ /* 0x101fe40000001203 */
[----:B------:R-:W0:Y:S01]  /*1f330*/  LDC R19, c[0x0][0x658] ;  /* 0x00019600ff137b82 */ /* 0x000e220000000800 */
[----:B------:R-:W-:Y:S02]  /*1f340*/  I2FP.F32.U32 R6, R4 ;  /* 0x0000000400067245 */ /* 0x000fe40000201000 */
[----:B-1----:R-:W-:Y:S02]  /*1f350*/  ISETP.NE.U32.AND P0, PT, R20, RZ, PT ;  /* 0x000000ff1400720c */ /* 0x002fe40003f05070 */
[----:B------:R-:W-:Y:S01]  /*1f360*/  SHF.R.U32.HI R3, RZ, R12, R3 ;  /* 0x0000000cff037219 */ /* 0x000fe20000011603 */
[----:B------:R-:W-:Y:S01]  /*1f370*/  FMUL R6, R6, UR4 ;  /* 0x0000000406067c20 */ /* 0x000fe20008400000 */
[----:B------:R-:W-:Y:S01]  /*1f380*/  ISETP.NE.AND.EX P0, PT, R21, RZ, PT, P0 ;  /* 0x000000ff1500720c */ /* 0x000fe20003f05300 */
[----:B------:R-:W1:Y:S01]  /*1f390*/  LDC R17, c[0x0][0x148] ;  /* 0x00005200ff117b82 */ /* 0x000e620000000800 */
[----:B---3--:R-:W-:-:S02]  /*1f3a0*/  IMAD R18, R11, R5, R2 ;  /* 0x000000050b127224 */ /* 0x008fc400078e0202 */
[----:B------:R-:W-:-:S05]  /*1f3b0*/  IMAD.MOV.U32 R12, RZ, RZ, -0x1 ;  /* 0xffffffffff0c7424 */ /* 0x000fca00078e00ff */
[----:B------:R-:W2:Y:S01]  /*1f3c0*/  LDC R16, c[0x0][0x600] ;  /* 0x00018000ff107b82 */ /* 0x000ea20000000800 */
[-CC-:B----4-:R-:W-:Y:S02]  /*1f3d0*/  SHF.R.U64 R15, R10, R14.reuse, R3.reuse ;  /* 0x0000000e0a0f7219 */ /* 0x190fe40000001203 */
[----:B------:R-:W-:Y:S02]  /*1f3e0*/  SHF.R.U32.HI R2, RZ, R14, R3 ;  /* 0x0000000eff027219 */ /* 0x000fe40000011603 */
[----:B------:R3:W4:Y:S03]  /*1f3f0*/  F2I.U32.TRUNC.NTZ R14, R6 ;  /* 0x00000006000e7305 */ /* 0x000726000020f000 */
[----:B------:R-:W1:Y:S01]  /*1f400*/  LDC R22, c[0x0][0x648] ;  /* 0x00019200ff167b82 */ /* 0x000e620000000800 */
[-C--:B0-----:R-:W-:Y:S02]  /*1f410*/  SHF.L.U32 R5, R12, R19.reuse, RZ ;  /* 0x000000130c057219 */ /* 0x081fe400000006ff */
[----:B------:R-:W-:-:S02]  /*1f420*/  SHF.R.U64 R12, R15, R19, R2 ;  /* 0x000000130f0c7219 */ /* 0x000fc40000001202 */
[-C--:B------:R-:W-:Y:S02]  /*1f430*/  SHF.R.U32.HI R3, RZ, R19.reuse, R2 ;  /* 0x00000013ff037219 */ /* 0x080fe40000011602 */
[----:B------:R-:W-:Y:S01]  /*1f440*/  SHF.L.U32 R19, R8, R19, RZ ;  /* 0x0000001308137219 */ /* 0x000fe200000006ff */
[----:B------:R-:W0:Y:S01]  /*1f450*/  LDC R23, c[0x0][0x638] ;  /* 0x00018e00ff177b82 */ /* 0x000e220000000800 */
[----:B------:R-:W-:Y:S01]  /*1f460*/  LOP3.LUT R24, RZ, R5, RZ, 0x33, !PT ;  /* 0x00000005ff187212 */ /* 0x000fe200078e33ff */
[----:B------:R-:W-:-:S06]  /*1f470*/  IMAD.MOV.U32 R2, RZ, RZ, R12 ;  /* 0x000000ffff027224 */ /* 0x000fcc00078e000c */
[----:B------:R-:W0:Y:S01]  /*1f480*/  LDC R25, c[0x0][0x610] ;  /* 0x00018400ff197b82 */ /* 0x000e220000000800 */
[----:B---34-:R-:W-:Y:S05]  /*1f490*/  @!P0 BRA `(.L_x_549) ;  /* 0x0000000000288947 */ /* 0x018fea0003800000 */
[----:B------:R-:W3:Y:S02]  /*1f4a0*/  LDC R5, c[0x0][0x64c] ;  /* 0x00019300ff057b82 */ /* 0x000ee40000000800 */
[----:B---3--:R-:W-:-:S04]  /*1f4b0*/  IADD3 R5, P0, R12, R5, RZ ;  /* 0x000000050c057210 */ /* 0x008fc80007f1e0ff */
        /* <DEDUP_REMOVED lines=8> */
.L_x_549:
[----:B------:R-:W3:Y:S01]  /*1f540*/  LDC R5, c[0x0][0x65c] ;  /* 0x00019700ff057b82 */ /* 0x000ee20000000800 */
[----:B-1----:R-:W-:Y:S01]  /*1f550*/  SHF.R.U64 R3, R2, R22, R3 ;  /* 0x0000001602037219 */ /* 0x002fe20000001203 */
[----:B------:R-:W-:Y:S01]  /*1f560*/  IMAD.MOV R14, RZ, RZ, -R14 ;  /* 0x000000ffff0e7224 */ /* 0x000fe200078e0a0e */
[----:B------:R-:W-:Y:S01]  /*1f570*/  LOP3.LUT R2, R15, R24, RZ, 0xc0, !PT ;  /* 0x000000180f027212 */ /* 0x000fe200078ec0ff */
[----:B------:R-:W-:Y:S01]  /*1f580*/  IMAD.MOV.U32 R6, RZ, RZ, R13 ;  /* 0x000000ffff067224 */ /* 0x000fe200078e000d */
[----:B--2---:R-:W-:-:S03]  /*1f590*/  IADD3 R9, R16, -0x1, RZ ;  /* 0xffffffff10097810 */ /* 0x004fc60007ffe0ff */
[----:B------:R-:W-:Y:S01]  /*1f5a0*/  IMAD R7, R19, R3, R2 ;  /* 0x0000000313077224 */ /* 0x000fe200078e0202 */
[----:B---3--:R-:W-:Y:S01]  /*1f5b0*/  ISETP.NE.AND P0, PT, R5, 0x1, PT ;  /* 0x000000010500780c */ /* 0x008fe20003f05270 */
[----:B------:R-:W-:Y:S01]  /*1f5c0*/  IMAD.MOV R5, RZ, RZ, -R3 ;  /* 0x000000ffff057224 */ /* 0x000fe200078e0a03 */
[----:B------:R-:W-:-:S03]  /*1f5d0*/  LOP3.LUT R3, R10, R9, RZ, 0xc0, !PT ;  /* 0x000000090a037212 */ /* 0x000fc600078ec0ff */
[----:B0-----:R-:W-:Y:S01]  /*1f5e0*/  IMAD R2, R5, R23, R12 ;  /* 0x0000001705027224 */ /* 0x001fe200078e020c */
[----:B------:R-:W-:-:S03]  /*1f5f0*/  MOV R5, 0x1 ;  /* 0x0000000100057802 */ /* 0x000fc60000000f00 */
[----:B------:R-:W-:-:S04]  /*1f600*/  IMAD R2, R2, R16, R3 ;  /* 0x0000001002027224 */ /* 0x000fc800078e0203 */
[----:B------:R-:W-:-:S04]  /*1f610*/  @P0 IMAD R18, R17, R14, R4 ;  /* 0x0000000e11120224 */ /* 0x000fc800078e0204 */
[----:B------:R-:W-:-:S05]  /*1f620*/  IMAD R7, R7, R25, R18 ;  /* 0x0000001907077224 */ /* 0x000fca00078e0212 */
[----:B------:R-:W-:Y:S02]  /*1f630*/  SEL R12, R2, R7, !P0 ;  /* 0x00000007020c7207 */ /* 0x000fe40004000000 */
[----:B------:R-:W-:-:S07]  /*1f640*/  SEL R7, R7, R2, !P0 ;  /* 0x0000000207077207 */ /* 0x000fce0004000000 */
.L_x_547:
[----:B------:R-:W-:-:S08]  /*1f650*/  NOP ;  /* 0x0000000000007918 */ /* 0x000fd00000000000 */
[----:B------:R-:W0:-:S00]  /*1f660*/  USETMAXREG.DEALLOC.CTAPOOL 0x28 ;  /* 0x00000028000079c8 */ /* 0x000e0000080e0500 */
[----:B0-----:R-:W-:-:S13]  /*1f670*/  ISETP.NE.AND P0, PT, R0, RZ, PT ;  /* 0x000000ff0000720c */ /* 0x001fda0003f05270 */
[----:B------:R-:W-:Y:S05]  /*1f680*/  @P0 EXIT ;  /* 0x000000000000094d */ /* 0x000fea0003800000 */
[----:B------:R-:W-:Y:S01]  /*1f690*/  LOP3.LUT P0, RZ, R5, 0xff, RZ, 0xc0, !PT ;  /* 0x000000ff05ff7812 */ /* 0x000fe2000780c0ff */
[----:B------:R-:W-:Y:S01]  /*1f6a0*/  IMAD.MOV.U32 R0, RZ, RZ, RZ ;  /* 0x000000ffff007224 */ /* 0x000fe200078e00ff */
[----:B------:R-:W-:-:S11]  /*1f6b0*/  MOV R8, 0x1 ;  /* 0x0000000100087802 */ /* 0x000fd60000000f00 */
[----:B------:R-:W-:Y:S05]  /*1f6c0*/  @!P0 BRA `(.L_x_550) ;  /* 0x0000000c00888947 */ /* 0x000fea0003800000 */
[----:B------:R-:W2:Y:S01]  /*1f6d0*/  LDL R2, [R1+0x200] ;  /* 0x0002000001027983 */ /* 0x000ea20000100800 */
[----:B------:R-:W0:Y:S01]  /*1f6e0*/  LDC R0, c[0x0][0x28c] ;  /* 0x0000a300ff007b82 */ /* 0x000e220000000800 */
[----:B------:R-:W-:Y:S01]  /*1f6f0*/  ULDC UR5, c[0x0][0x658] ;  /* 0x0001960000057ab9 */ /* 0x000fe20000000800 */
[----:B------:R-:W-:Y:S01]  /*1f700*/  UMOV UR7, 0xffffffff ;  /* 0xffffffff00077882 */ /* 0x000fe20000000000 */
[----:B------:R-:W1:Y:S01]  /*1f710*/  S2R R4, SR_TID.X ;  /* 0x0000000000047919 */ /* 0x000e620000002100 */
[----:B------:R-:W-:Y:S01]  /*1f720*/  ULDC UR6, c[0x0][0xc] ;  /* 0x0000030000067ab9 */ /* 0x000fe20000000800 */
[----:B------:R-:W-:Y:S01]  /*1f730*/  USHF.L.U32 UR9, UR7, UR5, URZ ;  /* 0x0000000507097299 */ /* 0x000fe2000800063f */
[----:B------:R-:W-:Y:S01]  /*1f740*/  BSSY B0, `(.L_x_550) ;  /* 0x00000da000007945 */ /* 0x000fe20003800000 */
[----:B------:R-:W-:Y:S01]  /*1f750*/  UMOV UR8, 0x1 ;  /* 0x0000000100087882 */ /* 0x000fe20000000000 */
[----:B------:R-:W-:Y:S01]  /*1f760*/  ULDC UR7, c[0x0][0x10] ;  /* 0x0000040000077ab9 */ /* 0x000fe20000000800 */
[----:B------:R-:W-:Y:S01]  /*1f770*/  USHF.L.U32 UR5, UR8, UR5, URZ ;  /* 0x0000000508057299 */ /* 0x000fe2000800063f */
[----:B------:R-:W-:Y:S01]  /*1f780*/  IMAD.MOV.U32 R10, RZ, RZ, 0x1 ;  /* 0x00000001ff0a7424 */ /* 0x000fe200078e00ff */
[----:B------:R-:W-:Y:S01]  /*1f790*/  UIMAD.WIDE.U32 UR6, UR6, UR7, URZ ;  /* 0x00000007060672a5 */ /* 0x000fe2000f8e003f */
[----:B------:R-:W-:Y:S01]  /*1f7a0*/  MOV R8, 0x1 ;  /* 0x0000000100087802 */ /* 0x000fe20000000f00 */
[----:B------:R-:W-:Y:S01]  /*1f7b0*/  ULDC UR8, c[0x0][0x14] ;  /* 0x0000050000087ab9 */ /* 0x000fe20000000800 */
[----:B------:R-:W-:Y:S01]  /*1f7c0*/  ULDC UR4, c[0x0][0x600] ;  /* 0x0001800000047ab9 */ /* 0x000fe20000000800 */
[----:B------:R-:W-:-:S02]  /*1f7d0*/  UIMAD.WIDE.U32 UR30, UR6, UR8, URZ ;  /* 0x00000008061e72a5 */ /* 0x000fc4000f8e003f */
[----:B------:R-:W-:Y:S02]  /*1f7e0*/  UIMAD UR7, UR7, UR8, URZ ;  /* 0x00000008070772a4 */ /* 0x000fe4000f8e023f */
[----:B------:R-:W-:Y:S02]  /*1f7f0*/  UIADD3 UR4, UR4, -0x1, URZ ;  /* 0xffffffff04047890 */ /* 0x000fe4000fffe03f */
[----:B------:R-:W-:Y:S02]  /*1f800*/  ULOP3.LUT UR6, URZ, UR9, URZ, 0x33, !UPT ;  /* 0x000000093f067292 */ /* 0x000fe4000f8e333f */
[----:B------:R-:W-:Y:S01]  /*1f810*/  UIADD3 UR7, UR31, UR7, URZ ;  /* 0x000000071f077290 */ /* 0x000fe2000fffe03f */
[----:B0-----:R-:W-:Y:S01]  /*1f820*/  IADD3 R0, R0, 0xff, RZ ;  /* 0x000000ff00007810 */ /* 0x001fe20007ffe0ff */
[----:B------:R-:W-:-:S03]  /*1f830*/  ULDC.64 UR38, c[0x0][0x198] ;  /* 0x0000660000267ab9 */ /* 0x000fc60000000a00 */
[----:B------:R-:W-:-:S04]  /*1f840*/  SHF.R.S32.HI R3, RZ, 0x1f, R0 ;  /* 0x0000001fff037819 */ /* 0x000fc80000011400 */
[----:B------:R-:W-:Y:S01]  /*1f850*/  LEA.HI R3, R3, R0, RZ, 0x8 ;  /* 0x0000000003037211 */ /* 0x000fe200078f40ff */
[----:B------:R-:W-:Y:S01]  /*1f860*/  IMAD.MOV.U32 R0, RZ, RZ, RZ ;  /* 0x000000ffff007224 */ /* 0x000fe200078e00ff */
[C---:B-1----:R-:W-:Y:S02]  /*1f870*/  LOP3.LUT P2, RZ, R4.reuse, 0x7f, RZ, 0xc0, !PT ;  /* 0x0000007f04ff7812 */ /* 0x042fe4000784c0ff */
[----:B------:R-:W-:Y:S02]  /*1f880*/  LOP3.LUT P0, RZ, R4, 0x1f, RZ, 0xc0, !PT ;  /* 0x0000001f04ff7812 */ /* 0x000fe4000780c0ff */
[----:B------:R-:W-:Y:S02]  /*1f890*/  SHF.R.S32.HI R11, RZ, 0x8, R3 ;  /* 0x00000008ff0b7819 */ /* 0x000fe40000011403 */
[----:B------:R-:W-:Y:S02]  /*1f8a0*/  PLOP3.LUT P0, PT, P0, P2, PT, 0x8a, 0x0 ;  /* 0x000000000000781c */ /* 0x000fe40000705172 */
[----:B------:R-:W-:-:S02]  /*1f8b0*/  IADD3 R9, R11, 0x1, RZ ;  /* 0x000000010b097810 */ /* 0x000fc40007ffe0ff */
[----:B--2---:R-:W-:-:S09]  /*1f8c0*/  LOP3.LUT R13, R2, 0x2, RZ, 0xfc, !PT ;  /* 0x00000002020d7812 */ /* 0x004fd200078efcff */
.L_x_562:
[----:B------:R-:W-:-:S03]  /*1f8d0*/  UMOV UR8, 0xffffffff ;  /* 0xffffffff00087882 */ /* 0x000fc60000000000 */
[----:B------:R-:W-:Y:S05]  /*1f8e0*/  BRA.DIV UR8, `(.L_x_551) ;  /* 0x0000000e08a47947 */ /* 0x000fea000b800000 */
[----:B------:R-:W-:-:S13]  /*1f8f0*/  ELECT P6, URZ, PT ;  /* 0x00000000003f782f */ /* 0x000fda00038c0000 */
.L_x_571:
[----:B------:R-:W0:Y:S01]  /*1f900*/  LDC R2, c[0x0][0x28c] ;  /* 0x0000a300ff027b82 */ /* 0x000e220000000800 */
[----:B------:R-:W-:Y:S01]  /*1f910*/  BSSY B1, `(.L_x_552) ;  /* 0x0000043000017945 */ /* 0x000fe20003800000 */
[----:B0-----:R-:W-:-:S13]  /*1f920*/  ISETP.LT.OR P6, PT, R2, 0x1, !P6 ;  /* 0x000000010200780c */ /* 0x001fda00077c1670 */
[----:B------:R-:W-:Y:S05]  /*1f930*/  @P6 BRA `(.L_x_553) ;  /* 0x0000000400006947 */ /* 0x000fea0003800000 */
[----:B------:R-:W-:Y:S01]  /*1f940*/  IMAD R14, R7, 0xc0, RZ ;  /* 0x000000c0070e7824 */ /* 0x000fe200078e02ff */
[----:B------:R-:W-:Y:S01]  /*1f950*/  MOV R16, RZ ;  /* 0x000000ff00107202 */ /* 0x000fe20000000f00 */
[----:B------:R-:W-:Y:S01]  /*1f960*/  IMAD.SHL.U32 R15, R12, 0x100, RZ ;  /* 0x000001000c0f7824 */ /* 0x000fe200078e00ff */
[----:B------:R-:W-:Y:S01]  /*1f970*/  MOV R3, R8 ;  /* 0x0000000800037202 */ /* 0x000fe20000000f00 */
[----:B------:R-:W-:Y:S02]  /*1f980*/  IMAD.MOV.U32 R2, RZ, RZ, R9 ;  /* 0x000000ffff027224 */ /* 0x000fe400078e0009 */
[----:B------:R-:W-:-:S07]  /*1f990*/  IMAD.MOV.U32 R4, RZ, RZ, R0 ;  /* 0x000000ffff047224 */ /* 0x000fce00078e0000 */
.L_x_557:
[----:B------:R-:W0:Y:S01]  /*1f9a0*/  S2R R12, SR_CgaCtaId ;  /* 0x00000000000c7919 */ /* 0x000e220000008800 */
[----:B------:R-:W-:Y:S01]  /*1f9b0*/  MOV R5, 0x400 ;  /* 0x0000040000057802 */ /* 0x000fe20000000f00 */
[----:B------:R-:W1:Y:S03]  /*1f9c0*/  @!P2 LDC R7, c[0x0][0x500] ;  /* 0x00014000ff07ab82 */ /* 0x000e660000000800 */
[----:B0-----:R-:W-:Y:S02]  /*1f9d0*/  LEA R17, R12, R5, 0x18 ;  /* 0x000000050c117211 */ /* 0x001fe400078ec0ff */
[----:B------:R-:W-:Y:S02]  /*1f9e0*/  SHF.L.U32 R5, R3, 0x1f, RZ ;  /* 0x0000001f03057819 */ /* 0x000fe400000006ff */
[----:B------:R-:W-:-:S04]  /*1f9f0*/  LEA R12, R4, R17, 0x3 ;  /* 0x00000011040c7211 */ /* 0x000fc800078e18ff */
[----:B------:R-:W0:Y:S02]  /*1fa00*/  SYNCS.PHASECHK.TRANS64.TRYWAIT P1, [R12+URZ+0x10], R5 ;  /* 0x000010050c0075a7 */ /* 0x000e24000802017f */
[----:B01----:R-:W-:Y:S05]  /*1fa10*/  @!P1 BRA `(.L_x_554) ;  /* 0x0000000c00789947 */ /* 0x003fea0003800000 */
.L_x_572:
[----:B0-----:R-:W-:Y:S01]  /*1fa20*/  PRMT R5, R13, 0x9910, RZ ;  /* 0x000099100d057816 */ /* 0x001fe200000000ff */
[----:B------:R0:W-:Y:S03]  /*1fa30*/  @!P2 SYNCS.ARRIVE.TRANS64 RZ, [R12+URZ], R7 ;  /* 0x000000070cffa9a7 */ /* 0x0001e6000800003f */
[----:B------:R-:W-:-:S13]  /*1fa40*/  ISETP.NE.AND P1, PT, R5, 0x2, PT ;  /* 0x000000020500780c */ /* 0x000fda0003f25270 */
[----:B0-----:R-:W-:Y:S05]  /*1fa50*/  @P1 BRA `(.L_x_555) ;  /* 0x0000000000041947 */ /* 0x001fea0003800000 */
[----:B------:R-:W-:Y:S01]  /*1fa60*/  BPT.TRAP 0x1 ;  /* 0x000000040000795c */ /* 0x000fe20000300000 */
.L_x_555:
[----:B------:R-:W-:Y:S05]  /*1fa70*/  @P0 BRA `(.L_x_556) ;  /* 0x0000000000040947 */ /* 0x000fea0003800000 */
[----:B------:R-:W-:Y:S01]  /*1fa80*/  BPT.TRAP 0x1 ;  /* 0x000000040000795c */ /* 0x000fe20000300000 */
.L_x_556:
[--C-:B------:R-:W-:Y:S01]  /*1fa90*/  IMAD R5, R4, 0xc000, R17.reuse ;  /* 0x0000c00004057824 */ /* 0x100fe200078e0211 */
[----:B------:R-:W-:Y:S01]  /*1faa0*/  R2UR UR34, R16 ;  /* 0x00000000102272ca */ /* 0x000fe200000e0000 */
[----:B------:R-:W-:Y:S01]  /*1fab0*/  IMAD R17, R4, 0x10000, R17 ;  /* 0x0001000004117824 */ /* 0x000fe200078e0211 */
[----:B------:R-:W-:Y:S01]  /*1fac0*/  R2UR UR33, R12 ;  /* 0x000000000c2172ca */ /* 0x000fe200000e0000 */
[----:B------:R-:W-:Y:S01]  /*1fad0*/  VIADD R2, R2, 0xffffffff ;  /* 0xffffffff02027836 */ /* 0x000fe20000000000 */
[----:B------:R-:W-:Y:S01]  /*1fae0*/  R2UR UR24, R5 ;  /* 0x00000000051872ca */ /* 0x000fe200000e0000 */
[----:B------:R-:W-:Y:S01]  /*1faf0*/  UIADD3 UR14, UP0, UR38, 0xf0, URZ ;  /* 0x000000f0260e7890 */ /* 0x000fe2000ff1e03f */
[----:B------:R-:W-:Y:S01]  /*1fb00*/  R2UR UR8, R17 ;  /* 0x00000000110872ca */ /* 0x000fe200000e0000 */
[----:B------:R-:W-:Y:S01]  /*1fb10*/  UIADD3 UR40, UP1, UR38, 0x1f0, URZ ;  /* 0x000001f026287890 */ /* 0x000fe2000ff3e03f */
[----:B------:R-:W-:Y:S01]  /*1fb20*/  R2UR UR36, R6 ;  /* 0x00000000062472ca */ /* 0x000fe200000e0000 */
[----:B------:R-:W-:Y:S01]  /*1fb30*/  UIADD3.X UR15, URZ, UR39, URZ, UP0, !UPT ;  /* 0x000000273f0f7290 */ /* 0x000fe200087fe43f */
[----:B------:R-:W-:Y:S01]  /*1fb40*/  R2UR UR35, R14 ;  /* 0x000000000e2372ca */ /* 0x000fe200000e0000 */
[----:B------:R-:W-:Y:S01]  /*1fb50*/  UIADD3.X UR41, URZ, UR39, URZ, UP1, !UPT ;  /* 0x000000273f297290 */ /* 0x000fe20008ffe43f */
[----:B------:R-:W-:Y:S01]  /*1fb60*/  R2UR UR19, R15 ;  /* 0x000000000f1372ca */ /* 0x000fe200000e0000 */
[----:B------:R-:W-:Y:S01]  /*1fb70*/  UIADD3 UR26, UR34, 0x80, URZ ;  /* 0x00000080221a7890 */ /* 0x000fe2000fffe03f */
[----:B------:R-:W-:Y:S01]  /*1fb80*/  ISETP.GT.AND P3, PT, R2, 0x1, PT ;  /* 0x000000010200780c */ /* 0x000fe20003f64270 */
[----:B------:R-:W-:Y:S01]  /*1fb90*/  UMOV UR22, 0x0 ;  /* 0x0000000000167882 */ /* 0x000fe20000000000 */
[----:B------:R-:W-:Y:S01]  /*1fba0*/  IADD3 R4, R4, 0x1, RZ ;  /* 0x0000000104047810 */ /* 0x000fe20007ffe0ff */
[----:B------:R-:W-:Y:S01]  /*1fbb0*/  UIADD3 UR32, UR24, 0x100, URZ ;  /* 0x0000010018207890 */ /* 0x000fe2000fffe03f */
[----:B------:R-:W-:Y:S01]  /*1fbc0*/  IADD3 R16, R16, 0x100, RZ ;  /* 0x0000010010107810 */ /* 0x000fe20007ffe0ff */
[----:B------:R-:W-:Y:S01]  /*1fbd0*/  UIADD3 UR24, UR24, 0x6100, URZ ;  /* 0x0000610018187890 */ /* 0x000fe2000fffe03f */
[----:B------:R-:W-:Y:S01]  /*1fbe0*/  ISETP.NE.AND P1, PT, R4, 0x2, PT ;  /* 0x000000020400780c */ /* 0x000fe20003f25270 */
[----:B------:R-:W-:-:S02]  /*1fbf0*/  UIADD3 UR16, UR8, 0x18100, URZ ;  /* 0x0001810008107890 */ /* 0x000fc4000fffe03f */
[----:B------:R-:W-:Y:S01]  /*1fc00*/  UIADD3 UR8, UR8, 0x20100, URZ ;  /* 0x0002010008087890 */ /* 0x000fe2000fffe03f */
[----:B------:R-:W-:Y:S01]  /*1fc10*/  SEL R12, RZ, 0x1, P1 ;  /* 0x00000001ff0c7807 */ /* 0x000fe20000800000 */
[----:B------:R-:W-:Y:S01]  /*1fc20*/  UMOV UR23, 0x10000000 ;  /* 0x1000000000177882 */ /* 0x000fe20000000000 */
[----:B------:R-:W-:Y:S01]  /*1fc30*/  UMOV UR25, UR33 ;  /* 0x0000002100197c82 */ /* 0x000fe20008000000 */
[----:B------:R-:W-:Y:S01]  /*1fc40*/  UMOV UR28, UR36 ;  /* 0x00000024001c7c82 */ /* 0x000fe20008000000 */
[----:B------:R-:W-:Y:S01]  /*1fc50*/  UMOV UR27, UR35 ;  /* 0x00000023001b7c82 */ /* 0x000fe20008000000 */
[----:B------:R-:W-:Y:S01]  /*1fc60*/  UMOV UR17, UR33 ;  /* 0x0000002100117c82 */ /* 0x000fe20008000000 */
[----:B------:R-:W-:Y:S01]  /*1fc70*/  UMOV UR18, UR34 ;  /* 0x0000002200127c82 */ /* 0x000fe20008000000 */
[----:B------:R-:W-:Y:S01]  /*1fc80*/  UMOV UR20, UR36 ;  /* 0x0000002400147c82 */ /* 0x000fe20008000000 */
[----:B------:R0:W-:Y:S01]  /*1fc90*/  UTMALDG.3D [UR32], [UR14], desc[UR22] ;  /* 0x000016200e0075b4 */ /* 0x0001e20008011000 */
[----:B------:R-:W-:Y:S01]  /*1fca0*/  UMOV UR9, UR33 ;  /* 0x0000002100097c82 */ /* 0x000fe20008000000 */
[----:B------:R-:W-:Y:S01]  /*1fcb0*/  UMOV UR11, UR19 ;  /* 0x00000013000b7c82 */ /* 0x000fe20008000000 */
[----:B------:R-:W-:Y:S01]  /*1fcc0*/  UMOV UR12, UR36 ;  /* 0x00000024000c7c82 */ /* 0x000fe20008000000 */
[----:B------:R-:W-:Y:S01]  /*1fcd0*/  UMOV UR10, UR26 ;  /* 0x0000001a000a7c82 */ /* 0x000fe20008000000 */
[----:B------:R-:W-:-:S02]  /*1fce0*/  LOP3.LUT R3, R3, R12, RZ, 0x3c, !PT ;  /* 0x0000000c03037212 */ /* 0x000fc400078e3cff */
[----:B------:R-:W-:Y:S01]  /*1fcf0*/  SEL R4, R4, RZ, P1 ;  /* 0x000000ff04047207 */ /* 0x000fe20000800000 */
[----:B------:R0:W-:Y:S01]  /*1fd00*/  UTMALDG.3D [UR24], [UR14], desc[UR22] ;  /* 0x000016180e0075b4 */ /* 0x0001e20008011000 */
[----:B------:R0:W-:Y:S01]  /*1fd10*/  UTMALDG.3D [UR16], [UR40], desc[UR22] ;  /* 0x00001610280075b4 */ /* 0x0001e20008011000 */
[----:B------:R0:W-:Y:S02]  /*1fd20*/  UTMALDG.3D [UR8], [UR40], desc[UR22] ;  /* 0x00001608280075b4 */ /* 0x0001e40008011000 */
[----:B0-----:R-:W-:Y:S05]  /*1fd30*/  @P3 BRA `(.L_x_557) ;  /* 0xfffffffc00183947 */ /* 0x001fea000383ffff */
.L_x_553:
[----:B------:R-:W-:Y:S05]  /*1fd40*/  BSYNC B1 ;  /* 0x0000000000017941 */ /* 0x000fea0003800000 */
.L_x_552:
[----:B------:R-:W2:Y:S01]  /*1fd50*/  LDL.LU R18, [R1+0x204] ;  /* 0x0002040001127983 */ /* 0x000ea20000300800 */
[----:B------:R-:W-:Y:S01]  /*1fd60*/  LOP3.LUT P3, RZ, R10, 0xff, RZ, 0xc0, !PT ;  /* 0x000000ff0aff7812 */ /* 0x000fe2000786c0ff */
[----:B------:R-:W-:Y:S01]  /*1fd70*/  IMAD.IADD R0, R11, 0x1, R0 ;  /* 0x000000010b007824 */ /* 0x000fe200078e0200 */
[----:B------:R-:W-:Y:S01]  /*1fd80*/  ULDC.64 UR8, c[0x0][0x650] ;  /* 0x0001940000087ab9 */ /* 0x000fe20000000a00 */
[----:B------:R-:W3:Y:S01]  /*1fd90*/  LDL.LU R17, [R1+0x208] ;  /* 0x0002080001117983 */ /* 0x000ee20000300800 */
[----:B------:R-:W-:Y:S01]  /*1fda0*/  BSSY B1, `(.L_x_558) ;  /* 0x0000071000017945 */ /* 0x000fe20003800000 */
[----:B------:R-:W-:Y:S01]  /*1fdb0*/  MOV R7, 0xffffffff ;  /* 0xffffffff00077802 */ /* 0x000fe20000000f00 */
[----:B------:R-:W-:Y:S01]  /*1fdc0*/  IMAD.MOV.U32 R12, RZ, RZ, -0x1 ;  /* 0xffffffffff0c7424 */ /* 0x000fe200078e00ff */
[----:B------:R-:W-:Y:S02]  /*1fdd0*/  ISETP.GT.U32.AND P1, PT, R0, 0x1, PT ;  /* 0x000000010000780c */ /* 0x000fe40003f24070 */
[----:B------:R-:W-:-:S02]  /*1fde0*/  SHF.R.U32.HI R2, RZ, 0x1, R0 ;  /* 0x00000001ff027819 */ /* 0x000fc40000011600 */
[----:B------:R-:W-:Y:S02]  /*1fdf0*/  ISETP.LT.U32.AND P1, PT, R11, 0x2, P1 ;  /* 0x000000020b00780c */ /* 0x000fe40000f21070 */
[----:B------:R-:W0:Y:S01]  /*1fe00*/  @P3 S2R R4, SR_CgaCtaId ;  /* 0x0000000000043919 */ /* 0x000e220000008800 */
[----:B------:R-:W-:Y:S02]  /*1fe10*/  @P3 MOV R3, 0x400 ;  /* 0x0000040000033802 */ /* 0x000fe40000000f00 */
[----:B------:R-:W-:Y:S02]  /*1fe20*/  LOP3.LUT R2, R2, 0x1, RZ, 0xc0, !PT ;  /* 0x0000000102027812 */ /* 0x000fe400078ec0ff */
[----:B------:R-:W-:Y:S02]  /*1fe30*/  MOV R6, 0xffffffff ;  /* 0xffffffff00067802 */ /* 0x000fe40000000f00 */
[----:B------:R-:W-:Y:S02]  /*1fe40*/  LOP3.LUT R0, R0, 0x1, RZ, 0xc0, !PT ;  /* 0x0000000100007812 */ /* 0x000fe400078ec0ff */
[----:B------:R-:W-:-:S02]  /*1fe50*/  PRMT R10, RZ, 0x7610, R10 ;  /* 0x00007610ff0a7816 */ /* 0x000fc4000000000a */
[----:B0-----:R-:W-:-:S04]  /*1fe60*/  @P3 LEA R3, R4, R3, 0x18 ;  /* 0x0000000304033211 */ /* 0x001fc800078ec0ff */
[----:B------:R0:W-:Y:S01]  /*1fe70*/  @P3 SYNCS.ARRIVE.TRANS64.A1T0 RZ, [R3+URZ+0x38], RZ ;  /* 0x000038ff03ff39a7 */ /* 0x0001e2000810003f */
[----:B------:R-:W-:-:S04]  /*1fe80*/  ISETP.NE.U32.AND P3, PT, R2, 0x1, PT ;  /* 0x000000010200780c */ /* 0x000fc80003f65070 */
[----:B------:R-:W-:Y:S02]  /*1fe90*/  ISETP.GT.U32.AND P3, PT, R11, 0x1, !P3 ;  /* 0x000000010b00780c */ /* 0x000fe40005f64070 */
[----:B0-----:R-:W-:Y:S02]  /*1fea0*/  SEL R3, RZ, 0x1, !P1 ;  /* 0x00000001ff037807 */ /* 0x001fe40004800000 */
[----:B------:R-:W-:-:S04]  /*1feb0*/  SEL R2, RZ, 0x1, !P3 ;  /* 0x00000001ff027807 */ /* 0x000fc80005800000 */
[----:B------:R-:W-:Y:S02]  /*1fec0*/  LOP3.LUT R8, R2, R8, R3, 0x96, !PT ;  /* 0x0000000802087212 */ /* 0x000fe400078e9603 */
[----:B------:R-:W-:Y:S02]  /*1fed0*/  PRMT R2, RZ, 0x7610, R2 ;  /* 0x00007610ff027816 */ /* 0x000fe40000000002 */
[----:B---3--:R-:W-:-:S04]  /*1fee0*/  IADD3 R17, P4, R17, UR30, RZ ;  /* 0x0000001e11117c10 */ /* 0x008fc8000ff9e0ff */
[----:B--2---:R-:W-:Y:S01]  /*1fef0*/  IADD3.X R18, R18, UR7, RZ, P4, !PT ;  /* 0x0000000712127c10 */ /* 0x004fe2000a7fe4ff */
[----:B------:R0:W-:Y:S01]  /*1ff00*/  STL [R1+0x208], R17 ;  /* 0x0002081101007387 */ /* 0x0001e20000100800 */
[----:B------:R-:W-:-:S03]  /*1ff10*/  ISETP.GE.U32.AND P4, PT, R17, UR8, PT ;  /* 0x0000000811007c0c */ /* 0x000fc6000bf86070 */
[----:B------:R0:W-:Y:S01]  /*1ff20*/  STL [R1+0x204], R18 ;  /* 0x0002041201007387 */ /* 0x0001e20000100800 */
[----:B------:R-:W-:-:S13]  /*1ff30*/  ISETP.GE.U32.AND.EX P1, PT, R18, UR9, PT, P4 ;  /* 0x0000000912007c0c */ /* 0x000fda000bf26140 */
[----:B0-----:R-:W-:Y:S05]  /*1ff40*/  @P1 BRA `(.L_x_559) ;  /* 0x0000000400581947 */ /* 0x001fea0003800000 */
[----:B------:R-:W-:Y:S01]  /*1ff50*/  ULDC.64 UR8, c[0x0][0x628] ;  /* 0x00018a0000087ab9 */ /* 0x000fe20000000a00 */
[----:B------:R-:W0:Y:S01]  /*1ff60*/  S2R R14, SR_CTAID.X ;  /* 0x00000000000e7919 */ /* 0x000e220000002500 */
[----:B------:R-:W-:Y:S01]  /*1ff70*/  ISETP.NE.U32.AND P1, PT, RZ, UR8, PT ;  /* 0x00000008ff007c0c */ /* 0x000fe2000bf25070 */
[----:B------:R-:W-:Y:S01]  /*1ff80*/  ULDC UR11, c[0x0][0x630] ;  /* 0x00018c00000b7ab9 */ /* 0x000fe20000000800 */
[----:B------:R-:W-:Y:S01]  /*1ff90*/  IMAD.MOV.U32 R2, RZ, RZ, R17 ;  /* 0x000000ffff027224 */ /* 0x000fe200078e0011 */
[----:B------:R-:W1:Y:S01]  /*1ffa0*/  S2R R12, SR_CTAID.Y ;  /* 0x00000000000c7919 */ /* 0x000e620000002600 */
[----:B------:R-:W-:Y:S02]  /*1ffb0*/  ISETP.NE.AND.EX P1, PT, RZ, UR9, PT, P1 ;  /* 0x00000009ff007c0c */ /* 0x000fe4000bf25310 */
[----:B------:R-:W-:-:S11]  /*1ffc0*/  MOV R3, R18 ;  /* 0x0000001200037202 */ /* 0x000fd60000000f00 */
[----:B------:R-:W-:Y:S05]  /*1ffd0*/  @!P1 BRA `(.L_x_560) ;  /* 0x0000000000289947 */ /* 0x000fea0003800000 */
[----:B------:R-:W-:Y:S02]  /*1ffe0*/  ULDC UR10, c[0x0][0x634] ;  /* 0x00018d00000a7ab9 */ /* 0x000fe40000000800 */
[----:B------:R-:W-:-:S05]  /*1fff0*/  IADD3 R7, P1, R17, UR10, RZ ;  /* 0x0000000a11077c10 */ /* 0x000fca000ff3e0ff */
[----:B------:R-:W-:-:S04]  /*20000*/  IMAD.X R15, RZ, RZ, R18, P1 ;  /* 0x000000ffff0f7224 */ /* 0x000fc800008e0612 */
[----:B------:R-:W-:-:S04]  /*20010*/  IMAD.WIDE.U32 R4, R15, UR8, RZ ;  /* 0x000000080f047c25 */ /* 0x000fc8000f8e00ff */
[----:B------:R-:W-:-:S04]  /*20020*/  IMAD.WIDE.U32 R4, P1, R7, UR9, R4 ;  /* 0x0000000907047c25 */ /* 0x000fc8000f820004 */
[----:B------:R-:W-:Y:S01]  /*20030*/  IMAD.WIDE.U32 R6, R7, UR8, RZ ;  /* 0x0000000807067c25 */ /* 0x000fe2000f8e00ff */
[----:B------:R-:W-:-:S03]  /*20040*/  IADD3.X R3, RZ, RZ, RZ, P1, !PT ;  /* 0x000000ffff037210 */ /* 0x000fc60000ffe4ff */
[----:B------:R-:W-:Y:S01]  /*20050*/  IMAD.MOV.U32 R2, RZ, RZ, R5 ;  /* 0x000000ffff027224 */ /* 0x000fe200078e0005 */
[----:B------:R-:W-:-:S05]  /*20060*/  IADD3 RZ, P1, R7, R4, RZ ;  /* 0x0000000407ff7210 */ /* 0x000fca0007f3e0ff */
[----:B------:R-:W-:-:S08]  /*20070*/  IMAD.WIDE.U32.X R2, R15, UR9, R2, P1 ;  /* 0x000000090f027c25 */ /* 0x000fd000088e0402 */
.L_x_560:
[--C-:B------:R-:W-:Y:S01]  /*20080*/  SHF.R.U64 R6, R2, UR11, R3.reuse ;  /* 0x0000000b02067c19 */ /* 0x100fe20008001203 */
[----:B------:R-:W-:Y:S01]  /*20090*/  ULDC.64 UR8, c[0x0][0x620] ;  /* 0x0001880000087ab9 */ /* 0x000fe20000000a00 */
[----:B------:R-:W-:Y:S01]  /*200a0*/  SHF.R.U32.HI R2, RZ, UR11, R3 ;  /* 0x0000000bff027c19 */ /* 0x000fe20008011603 */
[----:B------:R-:W2:Y:S01]  /*200b0*/  LDC R21, c[0x0][0x144] ;  /* 0x00005100ff157b82 */ /* 0x000ea20000000800 */
[----:B------:R-:W-:Y:S01]  /*200c0*/  IADD3 R5, P1, RZ, -R6, RZ ;  /* 0x80000006ff057210 */ /* 0x000fe20007f3e0ff */
[----:B------:R-:W-:Y:S01]  /*200d0*/  ULDC.64 UR12, c[0x0][0x640] ;  /* 0x00019000000c7ab9 */ /* 0x000fe20000000a00 */
[----:B------:R-:W-:Y:S01]  /*200e0*/  MOV R3, R18 ;  /* 0x0000001200037202 */ /* 0x000fe20000000f00 */
[----:B------:R-:W-:Y:S01]  /*200f0*/  ULDC UR10, c[0x0][0x608] ;  /* 0x00018200000a7ab9 */ /* 0x000fe20000000800 */
[----:B------:R-:W-:Y:S02]  /*20100*/  IADD3.X R2, RZ, ~R2, RZ, P1, !PT ;  /* 0x80000002ff027210 */ /* 0x000fe40000ffe4ff */
[----:B0-----:R-:W-:-:S02]  /*20110*/  I2FP.F32.U32 R7, R14 ;  /* 0x0000000e00077245 */ /* 0x001fc40000201000 */
[----:B------:R-:W-:Y:S01]  /*20120*/  ISETP.NE.U32.AND P1, PT, RZ, UR12, PT ;  /* 0x0000000cff007c0c */ /* 0x000fe2000bf25070 */
[----:B------:R-:W-:Y:S02]  /*20130*/  IMAD R4, R2, UR8, RZ ;  /* 0x0000000802047c24 */ /* 0x000fe4000f8e02ff */
[----:B------:R-:W-:Y:S01]  /*20140*/  IMAD.MOV.U32 R2, RZ, RZ, R17 ;  /* 0x000000ffff027224 */ /* 0x000fe200078e0011 */
[----:B------:R-:W-:Y:S01]  /*20150*/  ISETP.NE.AND.EX P1, PT, RZ, UR13, PT, P1 ;  /* 0x0000000dff007c0c */ /* 0x000fe2000bf25310 */
[----:B------:R-:W0:Y:S02]  /*20160*/  LDC R17, c[0x0][0x148] ;  /* 0x00005200ff117b82 */ /* 0x000e240000000800 */
[----:B------:R-:W-:Y:S01]  /*20170*/  IMAD.WIDE.U32 R2, R5, UR8, R2 ;  /* 0x0000000805027c25 */ /* 0x000fe2000f8e0002 */
[----:B------:R-:W-:-:S03]  /*20180*/  ULDC UR8, c[0x0][0x150] ;  /* 0x0000540000087ab9 */ /* 0x000fc60000000800 */
[----:B------:R-:W-:Y:S02]  /*20190*/  IMAD R5, R5, UR9, R4 ;  /* 0x0000000905057c24 */ /* 0x000fe4000f8e0204 */
[----:B------:R-:W-:Y:S01]  /*201a0*/  FMUL R4, R7, UR8 ;  /* 0x0000000807047c20 */ /* 0x000fe20008400000 */
[----:B------:R-:W-:Y:S01]  /*201b0*/  ULDC UR8, c[0x0][0x618] ;  /* 0x0001860000087ab9 */ /* 0x000fe20000000800 */
[----:B------:R-:W-:Y:S01]  /*201c0*/  ULDC UR9, c[0x0][0x154] ;  /* 0x0000550000097ab9 */ /* 0x000fe20000000800 */
[----:B------:R-:W-:-:S03]  /*201d0*/  IMAD.IADD R3, R3, 0x1, R5 ;  /* 0x0000000103037824 */ /* 0x000fc600078e0205 */
[----:B------:R-:W3:Y:S02]  /*201e0*/  F2I.U32.TRUNC.NTZ R4, R4 ;  /* 0x0000000400047305 */ /* 0x000ee4000020f000 */
[----:B------:R-:W-:Y:S02]  /*201f0*/  SHF.R.U64 R7, R2, UR8, R3 ;  /* 0x0000000802077c19 */ /* 0x000fe40008001203 */
[----:B-1----:R-:W-:-:S05]  /*20200*/  I2FP.F32.U32 R2, R12 ;  /* 0x0000000c00027245 */ /* 0x002fca0000201000 */
[----:B------:R-:W-:Y:S01]  /*20210*/  FMUL R18, R2, UR9 ;  /* 0x0000000902127c20 */ /* 0x000fe20008400000 */
[----:B------:R-:W-:Y:S01]  /*20220*/  SHF.R.U32.HI R2, RZ, UR8, R3 ;  /* 0x00000008ff027c19 */ /* 0x000fe20008011603 */
[----:B------:R-:W-:-:S03]  /*20230*/  ULDC UR8, c[0x0][0x658] ;  /* 0x0001960000087ab9 */ /* 0x000fc60000000800 */
[--C-:B------:R-:W-:Y:S01]  /*20240*/  SHF.R.U64 R16, R7, UR10, R2.reuse ;  /* 0x0000000a07107c19 */ /* 0x100fe20008001202 */
[----:B------:R-:W1:Y:S01]  /*20250*/  F2I.U32.TRUNC.NTZ R18, R18 ;  /* 0x0000001200127305 */ /* 0x000e62000020f000 */
[----:B------:R-:W-:Y:S02]  /*20260*/  SHF.R.U32.HI R3, RZ, UR10, R2 ;  /* 0x0000000aff037c19 */ /* 0x000fe40008011602 */
[----:B---3--:R-:W-:Y:S02]  /*20270*/  IADD3 R4, -R4, RZ, RZ ;  /* 0x000000ff04047210 */ /* 0x008fe40007ffe1ff */
[--C-:B------:R-:W-:Y:S02]  /*20280*/  SHF.R.U64 R15, R16, UR8, R3.reuse ;  /* 0x00000008100f7c19 */ /* 0x100fe40008001203 */
[----:B------:R-:W-:Y:S01]  /*20290*/  SHF.R.U32.HI R19, RZ, UR8, R3 ;  /* 0x00000008ff137c19 */ /* 0x000fe20008011603 */
[----:B--2---:R-:W-:Y:S02]  /*202a0*/  IMAD R14, R21, R4, R14 ;  /* 0x00000004150e7224 */ /* 0x004fe400078e020e */
[----:B------:R-:W-:Y:S01]  /*202b0*/  IMAD.MOV.U32 R2, RZ, RZ, R15 ;  /* 0x000000ffff027224 */ /* 0x000fe200078e000f */
[----:B------:R-:W-:Y:S01]  /*202c0*/  MOV R3, R19 ;  /* 0x0000001300037202 */ /* 0x000fe20000000f00 */
[----:B------:R-:W-:Y:S06]  /*202d0*/  @!P1 BRA `(.L_x_561) ;  /* 0x0000000000289947 */ /* 0x000fec0003800000 */
[----:B------:R-:W-:Y:S02]  /*202e0*/  ULDC UR8, c[0x0][0x64c] ;  /* 0x0001930000087ab9 */ /* 0x000fe40000000800 */
[----:B------:R-:W-:-:S05]  /*202f0*/  IADD3 R3, P1, R15, UR8, RZ ;  /* 0x000000080f037c10 */ /* 0x000fca000ff3e0ff */
[----:B------:R-:W-:-:S04]  /*20300*/  IMAD.X R19, RZ, RZ, R19, P1 ;  /* 0x000000ffff137224 */ /* 0x000fc800008e0613 */
[----:B------:R-:W-:-:S04]  /*20310*/  IMAD.WIDE.U32 R4, R19, UR12, RZ ;  /* 0x0000000c13047c25 */ /* 0x000fc8000f8e00ff */
[----:B------:R-:W-:-:S04]  /*20320*/  IMAD.WIDE.U32 R4, P1, R3, UR13, R4 ;  /* 0x0000000d03047c25 */ /* 0x000fc8000f820004 */
[----:B------:R-:W-:-:S04]  /*20330*/  IMAD.WIDE.U32 R2, R3, UR12, RZ ;  /* 0x0000000c03027c25 */ /* 0x000fc8000f8e00ff */
[----:B------:R-:W-:Y:S01]  /*20340*/  IMAD.MOV.U32 R2, RZ, RZ, R5 ;  /* 0x000000ffff027224 */ /* 0x000fe200078e0005 */
[----:B------:R-:W-:Y:S02]  /*20350*/  IADD3 RZ, P3, R3, R4, RZ ;  /* 0x0000000403ff7210 */ /* 0x000fe40007f7e0ff */
[----:B------:R-:W-:-:S03]  /*20360*/  IADD3.X R3, RZ, RZ, RZ, P1, !PT ;  /* 0x000000ffff037210 */ /* 0x000fc60000ffe4ff */
[----:B------:R-:W-:-:S08]  /*20370*/  IMAD.WIDE.U32.X R2, R19, UR13, R2, P3 ;  /* 0x0000000d13027c25 */ /* 0x000fd000098e0402 */
.L_x_561:
[----:B------:R-:W2:Y:S01]  /*20380*/  LDC R4, c[0x0][0x65c] ;  /* 0x00019700ff047b82 */ /* 0x000ea20000000800 */
[----:B------:R-:W-:Y:S01]  /*20390*/  ULDC UR8, c[0x0][0x648] ;  /* 0x0001920000087ab9 */ /* 0x000fe20000000800 */
[----:B-1----:R-:W-:Y:S01]  /*203a0*/  IADD3 R18, -R18, RZ, RZ ;  /* 0x000000ff12127210 */ /* 0x002fe20007ffe1ff */
[----:B------:R-:W-:Y:S01]  /*203b0*/  ULDC UR9, c[0x0][0x610] ;  /* 0x0001840000097ab9 */ /* 0x000fe20000000800 */
[----:B------:R-:W-:Y:S01]  /*203c0*/  SHF.R.U64 R3, R2, UR8, R3 ;  /* 0x0000000802037c19 */ /* 0x000fe20008001203 */
[----:B------:R-:W-:Y:S01]  /*203d0*/  ULDC UR8, c[0x0][0x638] ;  /* 0x00018e0000087ab9 */ /* 0x000fe20000000800 */
[----:B------:R-:W-:-:S03]  /*203e0*/  LOP3.LUT R16, R16, UR6, RZ, 0xc0, !PT ;  /* 0x0000000610107c12 */ /* 0x000fc6000f8ec0ff */
[----:B------:R-:W-:Y:S02]  /*203f0*/  IMAD.MOV R2, RZ, RZ, -R3 ;  /* 0x000000ffff027224 */ /* 0x000fe400078e0a03 */
[----:B------:R-:W-:Y:S02]  /*20400*/  IMAD R3, R3, UR5, R16 ;  /* 0x0000000503037c24 */ /* 0x000fe4000f8e0210 */
[----:B------:R-:W-:Y:S01]  /*20410*/  IMAD R15, R2, UR8, R15 ;  /* 0x00000008020f7c24 */ /* 0x000fe2000f8e020f */
[----:B------:R-:W-:Y:S01]  /*20420*/  ULDC UR8, c[0x0][0x600] ;  /* 0x0001800000087ab9 */ /* 0x000fe20000000800 */
[----:B------:R-:W-:Y:S02]  /*20430*/  MOV R2, 0x1 ;  /* 0x0000000100027802 */ /* 0x000fe40000000f00 */
[----:B--2---:R-:W-:Y:S02]  /*20440*/  ISETP.NE.AND P1, PT, R4, 0x1, PT ;  /* 0x000000010400780c */ /* 0x004fe40003f25270 */
[----:B------:R-:W-:-:S05]  /*20450*/  LOP3.LUT R4, R7, UR4, RZ, 0xc0, !PT ;  /* 0x0000000407047c12 */ /* 0x000fca000f8ec0ff */
[----:B------:R-:W-:-:S06]  /*20460*/  IMAD R15, R15, UR8, R4 ;  /* 0x000000080f0f7c24 */ /* 0x000fcc000f8e0204 */
[----:B0-----:R-:W-:-:S04]  /*20470*/  @P1 IMAD R14, R17, R18, R12 ;  /* 0x00000012110e1224 */ /* 0x001fc800078e020c */
[----:B------:R-:W-:-:S05]  /*20480*/  IMAD R14, R3, UR9, R14 ;  /* 0x00000009030e7c24 */ /* 0x000fca000f8e020e */
[----:B------:R-:W-:Y:S02]  /*20490*/  SEL R12, R15, R14, !P1 ;  /* 0x0000000e0f0c7207 */ /* 0x000fe40004800000 */
[----:B------:R-:W-:-:S07]  /*204a0*/  SEL R7, R14, R15, !P1 ;  /* 0x0000000f0e077207 */ /* 0x000fce0004800000 */
.L_x_559:
[----:B------:R-:W-:Y:S05]  /*204b0*/  BSYNC B1 ;  /* 0x0000000000017941 */ /* 0x000fea0003800000 */
.L_x_558:
[----:B------:R-:W-:-:S13]  /*204c0*/  LOP3.LUT P1, RZ, R2, 0xff, RZ, 0xc0, !PT ;  /* 0x000000ff02ff7812 */ /* 0x000fda000782c0ff */
[----:B------:R-:W-:Y:S05]  /*204d0*/  @P1 BRA `(.L_x_562) ;  /* 0xfffffff000fc1947 */ /* 0x000fea000383ffff */
[----:B------:R-:W-:Y:S05]  /*204e0*/  BSYNC B0 ;  /* 0x0000000000007941 */ /* 0x000fea0003800000 */
.L_x_550:
[----:B------:R-:W-:-:S03]  /*204f0*/  UMOV UR8, 0xffffffff ;  /* 0xffffffff00087882 */ /* 0x000fc60000000000 */
[----:B------:R-:W-:Y:S05]  /*20500*/  BRA.DIV UR8, `(.L_x_563) ;  /* 0x0000000208d07947 */ /* 0x000fea000b800000 */
[----:B------:R-:W-:-:S13]  /*20510*/  ELECT P6, URZ, PT ;  /* 0x00000000003f782f */ /* 0x000fda00038c0000 */
.L_x_575:
[----:B------:R-:W-:Y:S04]  /*20520*/  BSSY B0, `(.L_x_564) ;  /* 0x000001a000007945 */ /* 0x000fe80003800000 */
[----:B------:R-:W-:Y:S05]  /*20530*/  @!P6 BRA `(.L_x_565) ;  /* 0x000000000060e947 */ /* 0x000fea0003800000 */
[----:B------:R-:W2:Y:S02]  /*20540*/  LDL.LU R2, [R1+0x200] ;  /* 0x0002000001027983 */ /* 0x000ea40000300800 */
[----:B--2---:R-:W-:-:S04]  /*20550*/  LOP3.LUT R2, R2, 0x2, RZ, 0xfc, !PT ;  /* 0x0000000202027812 */ /* 0x004fc800078efcff */
[----:B------:R-:W-:-:S13]  /*20560*/  ISETP.NE.AND P0, PT, R2, 0x3, PT ;  /* 0x000000030200780c */ /* 0x000fda0003f05270 */
[----:B------:R-:W-:Y:S05]  /*20570*/  @!P0 BRA `(.L_x_566) ;  /* 0x0000000000048947 */ /* 0x000fea0003800000 */
[----:B------:R-:W-:Y:S01]  /*20580*/  BPT.TRAP 0x1 ;  /* 0x000000040000795c */ /* 0x000fe20000300000 */
.L_x_566:
[----:B------:R-:W0:Y:S01]  /*20590*/  S2R R3, SR_CgaCtaId ;  /* 0x0000000000037919 */ /* 0x000e220000008800 */
[----:B------:R-:W-:-:S04]  /*205a0*/  MOV R2, 0x400 ;  /* 0x0000040000027802 */ /* 0x000fc80000000f00 */
[----:B0-----:R-:W-:Y:S02]  /*205b0*/  LEA R3, R3, R2, 0x18 ;  /* 0x0000000203037211 */ /* 0x001fe400078ec0ff */
[----:B------:R-:W-:-:S03]  /*205c0*/  SHF.L.U32 R2, R8, 0x1f, RZ ;  /* 0x0000001f08027819 */ /* 0x000fc600000006ff */
[----:B------:R-:W-:-:S05]  /*205d0*/  VIADD R3, R3, 0x10 ;  /* 0x0000001003037836 */ /* 0x000fca0000000000 */
[C---:B------:R-:W-:Y:S01]  /*205e0*/  LEA R7, R0.reuse, R3, 0x3 ;  /* 0x0000000300077211 */ /* 0x040fe200078e18ff */
[----:B------:R-:W-:-:S03]  /*205f0*/  VIADD R0, R0, 0x1 ;  /* 0x0000000100007836 */ /* 0x000fc60000000000 */
[----:B------:R-:W0:Y:S02]  /*20600*/  SYNCS.PHASECHK.TRANS64.TRYWAIT P0, [R7+URZ], R2 ;  /* 0x00000002070075a7 */ /* 0x000e24000800017f */
[----:B------:R-:W-:-:S04]  /*20610*/  ISETP.NE.AND P1, PT, R0, 0x2, PT ;  /* 0x000000020000780c */ /* 0x000fc80003f25270 */
[----:B------:R-:W-:Y:S02]  /*20620*/  SEL R5, RZ, 0x1, P1 ;  /* 0x00000001ff057807 */ /* 0x000fe40000800000 */
[----:B------:R-:W-:Y:S02]  /*20630*/  SEL R0, R0, RZ, P1 ;  /* 0x000000ff00007207 */ /* 0x000fe40000800000 */
[----:B------:R-:W-:Y:S01]  /*20640*/  LOP3.LUT R5, R8, R5, RZ, 0x3c, !PT ;  /* 0x0000000508057212 */ /* 0x000fe200078e3cff */
[----:B0-----:R-:W-:Y:S06]  /*20650*/  @!P0 BRA `(.L_x_567) ;  /* 0x00000000009c8947 */ /* 0x001fec0003800000 */
.L_x_576:
[----:B------:R-:W-:Y:S02]  /*20660*/  LEA R3, R0, R3, 0x3 ;  /* 0x0000000300037211 */ /* 0x000fe400078e18ff */
[----:B------:R-:W-:-:S07]  /*20670*/  SHF.L.U32 R0, R5, 0x1f, RZ ;  /* 0x0000001f05007819 */ /* 0x000fce00000006ff */
.L_x_568:
[----:B-1----:R1:W2:Y:S02]  /*20680*/  SYNCS.PHASECHK.TRANS64.TRYWAIT P0, [R3+URZ], R0 ;  /* 0x00000000030075a7 */ /* 0x0022a4000800017f */
[----:B--2---:R-:W-:Y:S05]  /*20690*/  @!P0 NANOSLEEP.SYNCS 0x989680 ;  /* 0x009896800000895d */ /* 0x004fea0003900000 */
[----:B------:R-:W2:Y:S02]  /*206a0*/  @!P0 SYNCS.PHASECHK.TRANS64 P0, [R3+URZ], R0 ;  /* 0x00000000030085a7 */ /* 0x000ea4000800007f */
[----:B--2---:R-:W-:Y:S05]  /*206b0*/  @!P0 BRA `(.L_x_568) ;  /* 0xfffffffc00f08947 */ /* 0x004fea000383ffff */
.L_x_565:
[----:B------:R-:W-:Y:S05]  /*206c0*/  BSYNC B0 ;  /* 0x0000000000007941 */ /* 0x000fea0003800000 */
.L_x_564:
[----:B------:R-:W-:Y:S05]  /*206d0*/  EXIT ;  /* 0x000000000000794d */ /* 0x000fea0003800000 */
.L_x_17:
[----:B-1----:R1:W2:Y:S02]  /*206e0*/  SYNCS.PHASECHK.TRANS64.TRYWAIT P1, [R3+URZ], R2 ;  /* 0x00000002030075a7 */ /* 0x0022a4000802017f */
[----:B--2---:R-:W-:Y:S05]  /*206f0*/  @!P1 NANOSLEEP.SYNCS 0x989680 ;  /* 0x009896800000995d */ /* 0x004fea0003900000 */
[----:B------:R-:W2:Y:S02]  /*20700*/  @!P1 SYNCS.PHASECHK.TRANS64 P1, [R3+URZ], R2 ;  /* 0x00000002030095a7 */ /* 0x000ea4000802007f */
[----:B--2---:R-:W-:Y:S05]  /*20710*/  @!P1 BRA `(.L_x_17) ;  /* 0xfffffffc00f09947 */ /* 0x004fea000383ffff */
[----:B------:R-:W-:Y:S05]  /*20720*/  BRA `(.L_x_16) ;  /* 0xfffffe0800e07947 */ /* 0x000fea000383ffff */
.L_x_22:
[----:B-1----:R1:W2:Y:S02]  /*20730*/  SYNCS.PHASECHK.TRANS64.TRYWAIT P1, [R5+URZ], R6 ;  /* 0x00000006050075a7 */ /* 0x0022a4000802017f */
[----:B--2---:R-:W-:Y:S05]  /*20740*/  @!P1 NANOSLEEP.SYNCS 0x989680 ;  /* 0x009896800000995d */ /* 0x004fea0003900000 */
[----:B------:R-:W2:Y:S02]  /*20750*/  @!P1 SYNCS.PHASECHK.TRANS64 P1, [R5+URZ], R6 ;  /* 0x00000006050095a7 */ /* 0x000ea4000802007f */
[----:B--2---:R-:W-:Y:S05]  /*20760*/  @!P1 BRA `(.L_x_22) ;  /* 0xfffffffc00f09947 */ /* 0x004fea000383ffff */
[----:B------:R-:W-:Y:S05]  /*20770*/  BRA `(.L_x_21) ;  /* 0xfffffe84002c7947 */ /* 0x000fea000383ffff */
.L_x_551:
[----:B------:R-:W-:Y:S01]  /*20780*/  BSSY B1, `(.L_x_569) ;  /* 0x0000006000017945 */ /* 0x000fe20003800000 */
[----:B------:R-:W-:-:S07]  /*20790*/  IMAD.MOV.U32 R15, RZ, RZ, -0x1 ;  /* 0xffffffffff0f7424 */ /* 0x000fce00078e00ff */
[----:B------:R-:W-:Y:S05]  /*207a0*/  WARPSYNC.COLLECTIVE R15, `(.L_x_570) ;  /* 0x000000000f0c7348 */ /* 0x000fea0003c00000 */
[----:B------:R-:W-:Y:S02]  /*207b0*/  ELECT P6, UR62, PT ;  /* 0x00000000003e782f */ /* 0x000fe400038c0000 */
[----:B------:R-:W-:Y:S01]  /*207c0*/  MOV R14, UR62 ;  /* 0x0000003e000e7c02 */ /* 0x000fe20008000f00 */
[----:B------:R-:W-:Y:S10]  /*207d0*/  ENDCOLLECTIVE ;  /* 0x000000000000791b */ /* 0x000ff40003800000 */
.L_x_570:
[----:B------:R-:W-:Y:S05]  /*207e0*/  BSYNC B1 ;  /* 0x0000000000017941 */ /* 0x000fea0003800000 */
.L_x_569:
[----:B------:R-:W-:Y:S05]  /*207f0*/  BRA `(.L_x_571) ;  /* 0xfffffff000407947 */ /* 0x000fea000383ffff */
.L_x_554:
[----:B0-----:R0:W1:Y:S02]  /*20800*/  SYNCS.PHASECHK.TRANS64.TRYWAIT P1, [R12+URZ+0x10], R5 ;  /* 0x000010050c0075a7 */ /* 0x001064000802017f */
[----:B-1----:R-:W-:Y:S05]  /*20810*/  @!P1 NANOSLEEP.SYNCS 0x989680 ;  /* 0x009896800000995d */ /* 0x002fea0003900000 */
[----:B------:R-:W1:Y:S02]  /*20820*/  @!P1 SYNCS.PHASECHK.TRANS64 P1, [R12+URZ+0x10], R5 ;  /* 0x000010050c0095a7 */ /* 0x000e64000802007f */
[----:B-1----:R-:W-:Y:S05]  /*20830*/  @!P1 BRA `(.L_x_554) ;  /* 0xfffffffc00f09947 */ /* 0x002fea000383ffff */
[----:B------:R-:W-:Y:S05]  /*20840*/  BRA `(.L_x_572) ;  /* 0xfffffff000747947 */ /* 0x000fea000383ffff */
.L_x_563:
[----:B------:R-:W-:Y:S01]  /*20850*/  BSSY B0, `(.L_x_573) ;  /* 0x0000006000007945 */ /* 0x000fe20003800000 */
[----:B------:R-:W-:-:S07]  /*20860*/  MOV R15, 0xffffffff ;  /* 0xffffffff000f7802 */ /* 0x000fce0000000f00 */
[----:B------:R-:W-:Y:S05]  /*20870*/  WARPSYNC.COLLECTIVE R15, `(.L_x_574) ;  /* 0x000000000f0c7348 */ /* 0x000fea0003c00000 */
[----:B------:R-:W-:Y:S02]  /*20880*/  ELECT P6, UR62, PT ;  /* 0x00000000003e782f */ /* 0x000fe400038c0000 */
[----:B------:R-:W-:Y:S01]  /*20890*/  MOV R14, UR62 ;  /* 0x0000003e000e7c02 */ /* 0x000fe20008000f00 */
[----:B------:R-:W-:Y:S10]  /*208a0*/  ENDCOLLECTIVE ;  /* 0x000000000000791b */ /* 0x000ff40003800000 */
.L_x_574:
[----:B------:R-:W-:Y:S05]  /*208b0*/  BSYNC B0 ;  /* 0x0000000000007941 */ /* 0x000fea0003800000 */
.L_x_573:
[----:B------:R-:W-:Y:S05]  /*208c0*/  BRA `(.L_x_575) ;  /* 0xfffffffc00147947 */ /* 0x000fea000383ffff */
.L_x_567:
[----:B0-----:R0:W1:Y:S02]  /*208d0*/  SYNCS.PHASECHK.TRANS64.TRYWAIT P0, [R7+URZ], R2 ;  /* 0x00000002070075a7 */ /* 0x001064000800017f */
[----:B-1----:R-:W-:Y:S05]  /*208e0*/  @!P0 NANOSLEEP.SYNCS 0x989680 ;  /* 0x009896800000895d */ /* 0x002fea0003900000 */
[----:B------:R-:W1:Y:S02]  /*208f0*/  @!P0 SYNCS.PHASECHK.TRANS64 P0, [R7+URZ], R2 ;  /* 0x00000002070085a7 */ /* 0x000e64000800007f */
[----:B-1----:R-:W-:Y:S05]  /*20900*/  @!P0 BRA `(.L_x_567) ;  /* 0xfffffffc00f08947 */ /* 0x002fea000383ffff */
[----:B------:R-:W-:Y:S05]  /*20910*/  BRA `(.L_x_576) ;  /* 0xfffffffc00507947 */ /* 0x000fea000383ffff */
.L_x_577:
[----:B------:R-:W-:-:S00]  /*20920*/  BRA `(.L_x_577) ;  /* 0xfffffffc00fc7947 */ /* 0x000fc0000383ffff */
[----:B------:R-:W-:-:S00]  /*20930*/  NOP ;  /* 0x0000000000007918 */ /* 0x000fc00000000000 */
        /* <DEDUP_REMOVED lines=12> */
.L_x_578:


//--------------------- .nv.global.init           --------------------------
	.section	.nv.global.init,"aw",@progbits
.nv.global.init:
	.type		$str$22,@object
	.size		$str$22,($str$23 - $str$22)
$str$22:
        /*0000*/ 	.byte	0x6b, 0x5f, 0x74, 0x69, 0x6c, 0x65, 0x5f, 0x63, 0x6f, 0x75, 0x6e, 0x74, 0x20, 0x3e, 0x3d, 0x20
        /*0010*/ 	.byte	0x31, 0x00
	.type		$str$23,@object
	.size		$str$23,(__unnamed_1 - $str$23)
$str$23:
        /*0012*/ 	.byte	0x2f, 0x74, 0x6d, 0x70, 0x2f, 0x63, 0x75, 0x74, 0x6c, 0x61, 0x73, 0x73, 0x5f, 0x73, 0x77, 0x65
        /*0022*/ 	.byte	0x65, 0x70, 0x5f, 0x73, 0x72, 0x63, 0x2f, 0x69, 0x6e, 0x63, 0x6c, 0x75, 0x64, 0x65, 0x2f, 0x63
        /*0032*/ 	.byte	0x75, 0x74, 0x6c, 0x61, 0x73, 0x73, 0x2f, 0x67, 0x65, 0x6d, 0x6d, 0x2f, 0x63, 0x6f, 0x6c, 0x6c
        /*0042*/ 	.byte	0x65, 0x63, 0x74, 0x69, 0x76, 0x65, 0x2f, 0x73, 0x6d, 0x39, 0x30, 0x5f, 0x6d, 0x6d, 0x61, 0x5f
        /*0052*/ 	.byte	0x74, 0x6d, 0x61, 0x5f, 0x67, 0x6d, 0x6d, 0x61, 0x5f, 0x73, 0x73, 0x5f, 0x77, 0x61, 0x72, 0x70
        /*0062*/ 	.byte	0x73, 0x70, 0x65, 0x63, 0x69, 0x61, 0x6c, 0x69, 0x7a, 0x65, 0x64, 0x2e, 0x68, 0x70, 0x70, 0x00
	.type		__unnamed_1,@object
	.size		__unnamed_1,(.L_0 - __unnamed_1)
__unnamed_1:
        /* <DEDUP_REMOVED lines=173> */
        /*0b42*/ 	.byte	0x6e, 0x74, 0x69, 0x74, 0x79, 0x5d, 0x00
.L_0:


//--------------------- .nv.shared._ZN7cutlass13device_kernelINS_4gemm6kernel13GemmUniversalIN4cute5tupleIJiiiiEEENS1_10collective13CollectiveMmaINS1_34MainloopSm90TmaGmmaWarpSpecializedILi2ENS5_IJNS4_1CILi1EEESB_SB_EEENS1_35KernelTmaWarpSpecializedCooperativeEEENS5_IJNSA_ILi192EEENSA_ILi256EEESG_EEEaNS5_IJlSB_lEEEaSI_NS4_8TiledMMAINS4_8MMA_AtomIJNS4_4SM904GMMA27MMA_64x256x32_S32S8S8_SS_TNEEEENS4_6LayoutINS5_IJNSA_ILi2EEESB_SB_EEENS5_IJSB_NSA_ILi0EEESS_EEEEENS5_IJNS4_10UnderscoreESV_SV_EEEEENS4_13SM90_TMA_LOADENS4_14ComposedLayoutINS4_7SwizzleILi3ELi4ELi3EEENS4_18smem_ptr_flag_bitsILi8EEENSP_INS5_IJNSA_ILi8EEENSA_ILi128EEEEEENS5_IJS15_SB_EEEEEEEvNS4_8identityESY_S19_vS1A_EENS_8epilogue10collective6detail29Sm90TmaWarpSpecializedAdapterINS1D_15DefaultEpilogueIaSI_SI_NS1C_6thread17LinearCombinationIaLi1EiiLNS1H_9ScaleType4KindE0ELNS_15FloatRoundStyleE2EaEENS1_15EpilogueDefaultEEEEEvvEEEEvNT_6ParamsE --------------------------
	.section	.nv.shared._ZN7cutlass13device_kernelINS_4gemm6kernel13GemmUniversalIN4cute5tupleIJiiiiEEENS1_10collective13CollectiveMmaINS1_34MainloopSm90TmaGmmaWarpSpecializedILi2ENS5_IJNS4_1CILi1EEESB_SB_EEENS1_35KernelTmaWarpSpecializedCooperativeEEENS5_IJNSA_ILi192EEENSA_ILi256EEESG_EEEaNS5_IJlSB_lEEEaSI_NS4_8TiledMMAINS4_8MMA_AtomIJNS4_4SM904GMMA27MMA_64x256x32_S32S8S8_SS_TNEEEENS4_6LayoutINS5_IJNSA_ILi2EEESB_SB_EEENS5_IJSB_NSA_ILi0EEESS_EEEEENS5_IJNS4_10UnderscoreESV_SV_EEEEENS4_13SM90_TMA_LOADENS4_14ComposedLayoutINS4_7SwizzleILi3ELi4ELi3EEENS4_18smem_ptr_flag_bitsILi8EEENSP_INS5_IJNSA_ILi8EEENSA_ILi128EEEEEENS5_IJS15_SB_EEEEEEEvNS4_8identityESY_S19_vS1A_EENS_8epilogue10collective6detail29Sm90TmaWarpSpecializedAdapterINS1D_15DefaultEpilogueIaSI_SI_NS1C_6thread17LinearCombinationIaLi1EiiLNS1H_9ScaleType4KindE0ELNS_15FloatRoundStyleE2EaEENS1_15EpilogueDefaultEEEEEvvEEEEvNT_6ParamsE,"aw",@nobits
	.sectionflags	@""
	.align	16
	.zero		1024


//--------------------- .nv.shared.reserved.0     --------------------------
	.section	.nv.shared.reserved.0,"aw",@nobits
	.weak		__nv_reservedSMEM_offset_0_alias
	.size		__nv_reservedSMEM_offset_0_alias, 0, 0
	.other		__nv_reservedSMEM_offset_0_alias,@"STO_CUDA_RESERVED_SHARED STV_DEFAULT"
__nv_reservedSMEM_offset_0_alias:
	.zero		0


//--------------------- .nv.global                --------------------------
	.section	.nv.global,"aw",@nobits
.nv.global:
	.type		_ZN40_INTERNAL_91a4e51f_4_k_cu_2ec216c6_119274cute1_E,@object
	.size		_ZN40_INTERNAL_91a4e51f_4_k_cu_2ec216c6_119274cute1_E,(_ZN40_INTERNAL_91a4e51f_4_k_cu_2ec216c6_119274cuda3std3__45__cpo6cbeginE - _ZN40_INTERNAL_91a4e51f_4_k_cu_2ec216c6_119274cute1_E)
_ZN40_INTERNAL_91a4e51f_4_k_cu_2ec216c6_119274cute1_E:
	.zero		1
	.type		_ZN40_INTERNAL_91a4e51f_4_k_cu_2ec216c6_119274cuda3std3__45__cpo6cbeginE,@object
	.size		_ZN40_INTERNAL_91a4e51f_4_k_cu_2ec216c6_119274cuda3std3__45__cpo6cbeginE,(_ZN40_INTERNAL_91a4e51f_4_k_cu_2ec216c6_119274cuda3std3__48in_placeE - _ZN40_INTERNAL_91a4e51f_4_k_cu_2ec216c6_119274cuda3std3__45__cpo6cbeginE)
_ZN40_INTERNAL_91a4e51f_4_k_cu_2ec216c6_119274cuda3std3__45__cpo6cbeginE:
	.zero		1
	.type		_ZN40_INTERNAL_91a4e51f_4_k_cu_2ec216c6_119274cuda3std3__48in_placeE,@object
	.size		_ZN40_INTERNAL_91a4e51f_4_k_cu_2ec216c6_119274cuda3std3__48in_placeE,(_ZN40_INTERNAL_91a4e51f_4_k_cu_2ec216c6_119274cuda3std6ranges3__45__cpo9iter_moveE - _ZN40_INTERNAL_91a4e51f_4_k_cu_2ec216c6_119274cuda3std3__48in_placeE)
_ZN40_INTERNAL_91a4e51f_4_k_cu_2ec216c6_119274cuda3std3__48in_placeE:
	.zero		1
	.type		_ZN40_INTERNAL_91a4e51f_4_k_cu_2ec216c6_119274cuda3std6ranges3__45__cpo9iter_moveE,@object
	.size		_ZN40_INTERNAL_91a4e51f_4_k_cu_2ec216c6_119274cuda3std6ranges3__45__cpo9iter_moveE,(_ZN40_INTERNAL_91a4e51f_4_k_cu_2ec216c6_119274cuda3std3__45__cpo5beginE - _ZN40_INTERNAL_91a4e51f_4_k_cu_2ec216c6_119274cuda3std6ranges3__45__cpo9iter_moveE)
_ZN40_INTERNAL_91a4e51f_4_k_cu_2ec216c6_119274cuda3std6ranges3__45__cpo9iter_moveE:
	.zero		1
	.type		_ZN40_INTERNAL_91a4e51f_4_k_cu_2ec216c6_119274cuda3std3__45__cpo5beginE,@object
	.size		_ZN40_INTERNAL_91a4e51f_4_k_cu_2ec216c6_119274cuda3std3__45__cpo5beginE,(_ZN40_INTERNAL_91a4e51f_4_k_cu_2ec216c6_119274cuda3std3__442_GLOBAL__N__91a4e51f_4_k_cu_2ec216c6_119276ignoreE - _ZN40_INTERNAL_91a4e51f_4_k_cu_2ec216c6_119274cuda3std3__45__cpo5beginE)
_ZN40_INTERNAL_91a4e51f_4_k_cu_2ec216c6_119274cuda3std3__45__cpo5beginE:
	.zero		1
	.type		_ZN40_INTERNAL_91a4e51f_4_k_cu_2ec216c6_119274cuda3std3__442_GLOBAL__N__91a4e51f_4_k_cu_2ec216c6_119276ignoreE,@object
	.size		_ZN40_INTERNAL_91a4e51f_4_k_cu_2ec216c6_119274cuda3std3__442_GLOBAL__N__91a4e51f_4_k_cu_2ec216c6_119276ignoreE,(_ZN40_INTERNAL_91a4e51f_4_k_cu_2ec216c6_119274cute7productE - _ZN40_INTERNAL_91a4e51f_4_k_cu_2ec216c6_119274cuda3std3__442_GLOBAL__N__91a4e51f_4_k_cu_2ec216c6_119276ignoreE)
_ZN40_INTERNAL_91a4e51f_4_k_cu_2ec216c6_119274cuda3std3__442_GLOBAL__N__91a4e51f_4_k_cu_2ec216c6_119276ignoreE:
	.zero		1
	.type		_ZN40_INTERNAL_91a4e51f_4_k_cu_2ec216c6_119274cute7productE,@object
	.size		_ZN40_INTERNAL_91a4e51f_4_k_cu_2ec216c6_119274cute7productE,(_ZN40_INTERNAL_91a4e51f_4_k_cu_2ec216c6_119274cuda3std3__45__cpo3endE - _ZN40_INTERNAL_91a4e51f_4_k_cu_2ec216c6_119274cute7productE)
_ZN40_INTERNAL_91a4e51f_4_k_cu_2ec216c6_119274cute7productE:
	.zero		1
	.type		_ZN40_INTERNAL_91a4e51f_4_k_cu_2ec216c6_119274cuda3std3__45__cpo3endE,@object
	.size		_ZN40_INTERNAL_91a4e51f_4_k_cu_2ec216c6_119274cuda3std3__45__cpo3endE,(_ZN40_INTERNAL_91a4e51f_4_k_cu_2ec216c6_119274cuda3std3__419piecewise_constructE - _ZN40_INTERNAL_91a4e51f_4_k_cu_2ec216c6_119274cuda3std3__45__cpo3endE)
_ZN40_INTERNAL_91a4e51f_4_k_cu_2ec216c6_119274cuda3std3__45__cpo3endE:
	.zero		1
	.type		_ZN40_INTERNAL_91a4e51f_4_k_cu_2ec216c6_119274cuda3std3__419piecewise_constructE,@object
	.size		_ZN40_INTERNAL_91a4e51f_4_k_cu_2ec216c6_119274cuda3std3__419piecewise_constructE,(_ZN40_INTERNAL_91a4e51f_4_k_cu_2ec216c6_119274cuda3std3__45__cpo4cendE - _ZN40_INTERNAL_91a4e51f_4_k_cu_2ec216c6_119274cuda3std3__419piecewise_constructE)
_ZN40_INTERNAL_91a4e51f_4_k_cu_2ec216c6_119274cuda3std3__419piecewise_constructE:
	.zero		1
	.type		_ZN40_INTERNAL_91a4e51f_4_k_cu_2ec216c6_119274cuda3std3__45__cpo4cendE,@object
	.size		_ZN40_INTERNAL_91a4e51f_4_k_cu_2ec216c6_119274cuda3std3__45__cpo4cendE,(_ZN40_INTERNAL_91a4e51f_4_k_cu_2ec216c6_119274cuda3std6ranges3__45__cpo4swapE - _ZN40_INTERNAL_91a4e51f_4_k_cu_2ec216c6_119274cuda3std3__45__cpo4cendE)
_ZN40_INTERNAL_91a4e51f_4_k_cu_2ec216c6_119274cuda3std3__45__cpo4cendE:
	.zero		1
	.type		_ZN40_INTERNAL_91a4e51f_4_k_cu_2ec216c6_119274cuda3std6ranges3__45__cpo4swapE,@object
	.size		_ZN40_INTERNAL_91a4e51f_4_k_cu_2ec216c6_119274cuda3std6ranges3__45__cpo4swapE,(.L_8 - _ZN40_INTERNAL_91a4e51f_4_k_cu_2ec216c6_119274cuda3std6ranges3__45__cpo4swapE)
_ZN40_INTERNAL_91a4e51f_4_k_cu_2ec216c6_119274cuda3std6ranges3__45__cpo4swapE:
	.zero		1
.L_8:


//--------------------- .nv.constant0._ZN7cutlass13device_kernelINS_4gemm6kernel13GemmUniversalIN4cute5tupleIJiiiiEEENS1_10collective13CollectiveMmaINS1_34MainloopSm90TmaGmmaWarpSpecializedILi2ENS5_IJNS4_1CILi1EEESB_SB_EEENS1_35KernelTmaWarpSpecializedCooperativeEEENS5_IJNSA_ILi192EEENSA_ILi256EEESG_EEEaNS5_IJlSB_lEEEaSI_NS4_8TiledMMAINS4_8MMA_AtomIJNS4_4SM904GMMA27MMA_64x256x32_S32S8S8_SS_TNEEEENS4_6LayoutINS5_IJNSA_ILi2EEESB_SB_EEENS5_IJSB_NSA_ILi0EEESS_EEEEENS5_IJNS4_10UnderscoreESV_SV_EEEEENS4_13SM90_TMA_LOADENS4_14ComposedLayoutINS4_7SwizzleILi3ELi4ELi3EEENS4_18smem_ptr_flag_bitsILi8EEENSP_INS5_IJNSA_ILi8EEENSA_ILi128EEEEEENS5_IJS15_SB_EEEEEEEvNS4_8identityESY_S19_vS1A_EENS_8epilogue10collective6detail29Sm90TmaWarpSpecializedAdapterINS1D_15DefaultEpilogueIaSI_SI_NS1C_6thread17LinearCombinationIaLi1EiiLNS1H_9ScaleType4KindE0ELNS_15FloatRoundStyleE2EaEENS1_15EpilogueDefaultEEEEEvvEEEEvNT_6ParamsE --------------------------
	.section	.nv.constant0._ZN7cutlass13device_kernelINS_4gemm6kernel13GemmUniversalIN4cute5tupleIJiiiiEEENS1_10collective13CollectiveMmaINS1_34MainloopSm90TmaGmmaWarpSpecializedILi2ENS5_IJNS4_1CILi1EEESB_SB_EEENS1_35KernelTmaWarpSpecializedCooperativeEEENS5_IJNSA_ILi192EEENSA_ILi256EEESG_EEEaNS5_IJlSB_lEEEaSI_NS4_8TiledMMAINS4_8MMA_AtomIJNS4_4SM904GMMA27MMA_64x256x32_S32S8S8_SS_TNEEEENS4_6LayoutINS5_IJNSA_ILi2EEESB_SB_EEENS5_IJSB_NSA_ILi0EEESS_EEEEENS5_IJNS4_10UnderscoreESV_SV_EEEEENS4_13SM90_TMA_LOADENS4_14ComposedLayoutINS4_7SwizzleILi3ELi4ELi3EEENS4_18smem_ptr_flag_bitsILi8EEENSP_INS5_IJNSA_ILi8EEENSA_ILi128EEEEEENS5_IJS15_SB_EEEEEEEvNS4_8identityESY_S19_vS1A_EENS_8epilogue10collective6detail29Sm90TmaWarpSpecializedAdapterINS1D_15DefaultEpilogueIaSI_SI_NS1C_6thread17LinearCombinationIaLi1EiiLNS1H_9ScaleType4KindE0ELNS_15FloatRoundStyleE2EaEENS1_15EpilogueDefaultEEEEEvvEEEEvNT_6ParamsE,"a",@progbits
	.sectionflags	@""
	.align	4
.nv.constant0._ZN7cutlass13device_kernelINS_4gemm6kernel13GemmUniversalIN4cute5tupleIJiiiiEEENS1_10collective13CollectiveMmaINS1_34MainloopSm90TmaGmmaWarpSpecializedILi2ENS5_IJNS4_1CILi1EEESB_SB_EEENS1_35KernelTmaWarpSpecializedCooperativeEEENS5_IJNSA_ILi192EEENSA_ILi256EEESG_EEEaNS5_IJlSB_lEEEaSI_NS4_8TiledMMAINS4_8MMA_AtomIJNS4_4SM904GMMA27MMA_64x256x32_S32S8S8_SS_TNEEEENS4_6LayoutINS5_IJNSA_ILi2EEESB_SB_EEENS5_IJSB_NSA_ILi0EEESS_EEEEENS5_IJNS4_10UnderscoreESV_SV_EEEEENS4_13SM90_TMA_LOADENS4_14ComposedLayoutINS4_7SwizzleILi3ELi4ELi3EEENS4_18smem_ptr_flag_bitsILi8EEENSP_INS5_IJNSA_ILi8EEENSA_ILi128EEEEEENS5_IJS15_SB_EEEEEEEvNS4_8identityESY_S19_vS1A_EENS_8epilogue10collective6detail29Sm90TmaWarpSpecializedAdapterINS1D_15DefaultEpilogueIaSI_SI_NS1C_6thread17LinearCombinationIaLi1EiiLNS1H_9ScaleType4KindE0ELNS_15FloatRoundStyleE2EaEENS1_15EpilogueDefaultEEEEEvvEEEEvNT_6ParamsE:
	.zero		1664


//--------------------- SYMBOLS --------------------------

	.type		.nv.reservedSmem.offset0,@object
	.size		.nv.reservedSmem.offset0,0x4
	.type		__assertfail,@function
